	.target	sm_90a

	.elftype	@"ET_EXEC"


//--------------------- .note.nv.tkinfo           --------------------------
	.section	.note.nv.tkinfo,"",@"SHT_NOTE"
	.sectionflags	@"SHF_NOTE_NV_TKINFO"
	.tkinfo
        /*0018*/ 	.word	0x00000002
        /*0030*/ 	.string	""
        /*0030*/ 	.string	"ptxas"
        /*0030*/ 	.string	"Cuda compilation tools, release 13.0, V13.0.88"
        /*0030*/ 	.string	"Build cuda_13.0.r13.0/compiler.36424714_0"
        /*0030*/ 	.string	"-arch sm_90a -m 64 "



//--------------------- .note.nv.cuinfo           --------------------------
	.section	.note.nv.cuinfo,"",@"SHT_NOTE"
	.sectionflags	@"SHF_NOTE_NV_CUINFO"
        /*0018*/ 	.short	0x0002
        /*001a*/ 	.short	0x005a
        /*001c*/ 	.short	0x0082
	.zero		2


//--------------------- .nv.info                  --------------------------
	.section	.nv.info,"",@"SHT_CUDA_INFO"
	.align	4


	//----- nvinfo : EIATTR_REGCOUNT
	.align		4
        /*0000*/ 	.byte	0x04, 0x2f
        /*0002*/ 	.short	(.L_15 - .L_14)
	.align		4
.L_14:
        /*0004*/ 	.word	index@(_ZN7cutlass13device_kernelINS_4gemm6kernel13GemmUniversalIN4cute5tupleIJiiiiEEENS1_10collective13CollectiveMmaINS1_34MainloopSm90TmaGmmaWarpSpecializedILi2ENS5_IJNS4_1CILi4EEESB_NSA_ILi1EEEEEENS1_32KernelTmaWarpSpecializedPingpongEEENS5_IJNSA_ILi64EEENSA_ILi128EEESH_EEEfNS5_IJlSC_lEEEfSJ_NS4_8TiledMMAINS4_8MMA_AtomIJNS4_4SM904GMMA30MMA_64x128x8_F32TF32TF32_SS_TNILNSN_7ScaleInE1ELSP_1EEEEEENS4_6LayoutINS5_IJSC_SC_SC_EEENS5_IJNSA_ILi0EEESU_SU_EEEEENS5_IJNS4_10UnderscoreESX_SX_EEEEENS4_23SM90_TMA_LOAD_MULTICASTENS4_14ComposedLayoutINS4_7SwizzleILi3ELi4ELi3EEENS4_18smem_ptr_flag_bitsILi32EEENSS_INS5_IJNSA_ILi8EEENSA_ILi32EEEEEENS5_IJS17_SC_EEEEEEEvNS4_8identityES10_S1B_vS1C_EENS_8epilogue10collective6detail29Sm90TmaWarpSpecializedAdapterINS1F_15DefaultEpilogueIfSJ_SJ_NS1E_6thread17LinearCombinationIfLi1EffLNS1J_9ScaleType4KindE0ELNS_15FloatRoundStyleE2EfEENS1_15EpilogueDefaultEEEEEvvEEEEvNT_6ParamsE)
        /*0008*/ 	.word	0x000000a8


	//----- nvinfo : EIATTR_FRAME_SIZE
	.align		4
.L_15:
        /*000c*/ 	.byte	0x04, 0x11
        /*000e*/ 	.short	(.L_17 - .L_16)
	.align		4
.L_16:
        /*0010*/ 	.word	index@(_ZN7cutlass13device_kernelINS_4gemm6kernel13GemmUniversalIN4cute5tupleIJiiiiEEENS1_10collective13CollectiveMmaINS1_34MainloopSm90TmaGmmaWarpSpecializedILi2ENS5_IJNS4_1CILi4EEESB_NSA_ILi1EEEEEENS1_32KernelTmaWarpSpecializedPingpongEEENS5_IJNSA_ILi64EEENSA_ILi128EEESH_EEEfNS5_IJlSC_lEEEfSJ_NS4_8TiledMMAINS4_8MMA_AtomIJNS4_4SM904GMMA30MMA_64x128x8_F32TF32TF32_SS_TNILNSN_7ScaleInE1ELSP_1EEEEEENS4_6LayoutINS5_IJSC_SC_SC_EEENS5_IJNSA_ILi0EEESU_SU_EEEEENS5_IJNS4_10UnderscoreESX_SX_EEEEENS4_23SM90_TMA_LOAD_MULTICASTENS4_14ComposedLayoutINS4_7SwizzleILi3ELi4ELi3EEENS4_18smem_ptr_flag_bitsILi32EEENSS_INS5_IJNSA_ILi8EEENSA_ILi32EEEEEENS5_IJS17_SC_EEEEEEEvNS4_8identityES10_S1B_vS1C_EENS_8epilogue10collective6detail29Sm90TmaWarpSpecializedAdapterINS1F_15DefaultEpilogueIfSJ_SJ_NS1E_6thread17LinearCombinationIfLi1EffLNS1J_9ScaleType4KindE0ELNS_15FloatRoundStyleE2EfEENS1_15EpilogueDefaultEEEEEvvEEEEvNT_6ParamsE)
        /*0014*/ 	.word	0x00000000


	//----- nvinfo : EIATTR_MIN_STACK_SIZE
	.align		4
.L_17:
        /*0018*/ 	.byte	0x04, 0x12
        /*001a*/ 	.short	(.L_19 - .L_18)
	.align		4
.L_18:
        /*001c*/ 	.word	index@(_ZN7cutlass13device_kernelINS_4gemm6kernel13GemmUniversalIN4cute5tupleIJiiiiEEENS1_10collective13CollectiveMmaINS1_34MainloopSm90TmaGmmaWarpSpecializedILi2ENS5_IJNS4_1CILi4EEESB_NSA_ILi1EEEEEENS1_32KernelTmaWarpSpecializedPingpongEEENS5_IJNSA_ILi64EEENSA_ILi128EEESH_EEEfNS5_IJlSC_lEEEfSJ_NS4_8TiledMMAINS4_8MMA_AtomIJNS4_4SM904GMMA30MMA_64x128x8_F32TF32TF32_SS_TNILNSN_7ScaleInE1ELSP_1EEEEEENS4_6LayoutINS5_IJSC_SC_SC_EEENS5_IJNSA_ILi0EEESU_SU_EEEEENS5_IJNS4_10UnderscoreESX_SX_EEEEENS4_23SM90_TMA_LOAD_MULTICASTENS4_14ComposedLayoutINS4_7SwizzleILi3ELi4ELi3EEENS4_18smem_ptr_flag_bitsILi32EEENSS_INS5_IJNSA_ILi8EEENSA_ILi32EEEEEENS5_IJS17_SC_EEEEEEEvNS4_8identityES10_S1B_vS1C_EENS_8epilogue10collective6detail29Sm90TmaWarpSpecializedAdapterINS1F_15DefaultEpilogueIfSJ_SJ_NS1E_6thread17LinearCombinationIfLi1EffLNS1J_9ScaleType4KindE0ELNS_15FloatRoundStyleE2EfEENS1_15EpilogueDefaultEEEEEvvEEEEvNT_6ParamsE)
        /*0020*/ 	.word	0x00000000
.L_19:


//--------------------- .nv.compat                --------------------------
	.section	.nv.compat,"",@"SHT_CUDA_COMPAT_INFO"
	.align	4
        /*0000*/ 	.byte	0x02, 0x09, 0x01, 0x00, 0x02, 0x02, 0x04, 0x00, 0x02, 0x05, 0x05, 0x00, 0x03, 0x07, 0x01, 0x01
        /*0010*/ 	.byte	0x02, 0x03, 0x01, 0x00, 0x02, 0x06, 0x01, 0x00, 0x04, 0x0b, 0x08, 0x00, 0x00, 0x00, 0x00, 0x00
        /*0020*/ 	.byte	0x00, 0x00, 0x00, 0x00


//--------------------- .nv.info._ZN7cutlass13device_kernelINS_4gemm6kernel13GemmUniversalIN4cute5tupleIJiiiiEEENS1_10collective13CollectiveMmaINS1_34MainloopSm90TmaGmmaWarpSpecializedILi2ENS5_IJNS4_1CILi4EEESB_NSA_ILi1EEEEEENS1_32KernelTmaWarpSpecializedPingpongEEENS5_IJNSA_ILi64EEENSA_ILi128EEESH_EEEfNS5_IJlSC_lEEEfSJ_NS4_8TiledMMAINS4_8MMA_AtomIJNS4_4SM904GMMA30MMA_64x128x8_F32TF32TF32_SS_TNILNSN_7ScaleInE1ELSP_1EEEEEENS4_6LayoutINS5_IJSC_SC_SC_EEENS5_IJNSA_ILi0EEESU_SU_EEEEENS5_IJNS4_10UnderscoreESX_SX_EEEEENS4_23SM90_TMA_LOAD_MULTICASTENS4_14ComposedLayoutINS4_7SwizzleILi3ELi4ELi3EEENS4_18smem_ptr_flag_bitsILi32EEENSS_INS5_IJNSA_ILi8EEENSA_ILi32EEEEEENS5_IJS17_SC_EEEEEEEvNS4_8identityES10_S1B_vS1C_EENS_8epilogue10collective6detail29Sm90TmaWarpSpecializedAdapterINS1F_15DefaultEpilogueIfSJ_SJ_NS1E_6thread17LinearCombinationIfLi1EffLNS1J_9ScaleType4KindE0ELNS_15FloatRoundStyleE2EfEENS1_15EpilogueDefaultEEEEEvvEEEEvNT_6ParamsE --------------------------
	.section	.nv.info._ZN7cutlass13device_kernelINS_4gemm6kernel13GemmUniversalIN4cute5tupleIJiiiiEEENS1_10collective13CollectiveMmaINS1_34MainloopSm90TmaGmmaWarpSpecializedILi2ENS5_IJNS4_1CILi4EEESB_NSA_ILi1EEEEEENS1_32KernelTmaWarpSpecializedPingpongEEENS5_IJNSA_ILi64EEENSA_ILi128EEESH_EEEfNS5_IJlSC_lEEEfSJ_NS4_8TiledMMAINS4_8MMA_AtomIJNS4_4SM904GMMA30MMA_64x128x8_F32TF32TF32_SS_TNILNSN_7ScaleInE1ELSP_1EEEEEENS4_6LayoutINS5_IJSC_SC_SC_EEENS5_IJNSA_ILi0EEESU_SU_EEEEENS5_IJNS4_10UnderscoreESX_SX_EEEEENS4_23SM90_TMA_LOAD_MULTICASTENS4_14ComposedLayoutINS4_7SwizzleILi3ELi4ELi3EEENS4_18smem_ptr_flag_bitsILi32EEENSS_INS5_IJNSA_ILi8EEENSA_ILi32EEEEEENS5_IJS17_SC_EEEEEEEvNS4_8identityES10_S1B_vS1C_EENS_8epilogue10collective6detail29Sm90TmaWarpSpecializedAdapterINS1F_15DefaultEpilogueIfSJ_SJ_NS1E_6thread17LinearCombinationIfLi1EffLNS1J_9ScaleType4KindE0ELNS_15FloatRoundStyleE2EfEENS1_15EpilogueDefaultEEEEEvvEEEEvNT_6ParamsE,"",@"SHT_CUDA_INFO"
	.sectionflags	@""
	.align	4


	//----- nvinfo : EIATTR_CUDA_API_VERSION
	.align		4
        /*0000*/ 	.byte	0x04, 0x37
        /*0002*/ 	.short	(.L_21 - .L_20)
.L_20:
        /*0004*/ 	.word	0x00000082


	//----- nvinfo : EIATTR_KPARAM_INFO
	.align		4
.L_21:
        /*0008*/ 	.byte	0x04, 0x17
        /*000a*/ 	.short	(.L_23 - .L_22)
.L_22:
        /*000c*/ 	.word	0x00000000
        /*0010*/ 	.short	0x0000
        /*0012*/ 	.short	0x0070
        /*0014*/ 	.byte	0x00, 0xf0, 0x01, 0x10


	//----- nvinfo : EIATTR_SPARSE_MMA_MASK
	.align		4
.L_23:
        /*0018*/ 	.byte	0x03, 0x50
        /*001a*/ 	.short	0x0000


	//----- nvinfo : EIATTR_MAXREG_COUNT
	.align		4
        /*001c*/ 	.byte	0x03, 0x1b
        /*001e*/ 	.short	0x00a8


	//----- nvinfo : EIATTR_NUM_BARRIERS
	.align		4
        /*0020*/ 	.byte	0x02, 0x4c
        /*0022*/ 	.byte	0x01
	.zero		1


	//----- nvinfo : EIATTR_EXTERNS
	.align		4
        /*0024*/ 	.byte	0x04, 0x0f
        /*0026*/ 	.short	(.L_25 - .L_24)


	//   ....[0]....
	.align		4
.L_24:
        /*0028*/ 	.word	index@(__assertfail)


	//----- nvinfo : EIATTR_MERCURY_ISA_VERSION
	.align		4
.L_25:
        /*002c*/ 	.byte	0x03, 0x5f
        /*002e*/ 	.short	0x0101


	//----- nvinfo : EIATTR_INT_WARP_WIDE_INSTR_OFFSETS
	.align		4
        /*0030*/ 	.byte	0x04, 0x31
        /*0032*/ 	.short	(.L_27 - .L_26)


	//   ....[0]....
.L_26:
        /*0034*/ 	.word	0x00000580


	//   ....[1]....
        /*0038*/ 	.word	0x000005d0


	//   ....[2]....
        /*003c*/ 	.word	0x00000660


	//   ....[3]....
        /*0040*/ 	.word	0x00000670


	//   ....[4]....
        /*0044*/ 	.word	0x00000690


	//   ....[5]....
        /*0048*/ 	.word	0x000006b0


	//   ....[6]....
        /*004c*/ 	.word	0x000007b0


	//   ....[7]....
        /*0050*/ 	.word	0x000007d0


	//   ....[8]....
        /*0054*/ 	.word	0x00002cb0


	//----- nvinfo : EIATTR_COOP_GROUP_MASK_REGIDS
	.align		4
.L_27:
        /*0058*/ 	.byte	0x04, 0x29
        /*005a*/ 	.short	(.L_29 - .L_28)


	//   ....[0]....
.L_28:
        /*005c*/ 	.word	0xffffffff


	//   ....[1]....
        /*0060*/ 	.word	0xffffffff


	//   ....[2]....
        /*0064*/ 	.word	0xffffffff


	//   ....[3]....
        /*0068*/ 	.word	0xffffffff


	//   ....[4]....
        /*006c*/ 	.word	0xffffffff


	//   ....[5]....
        /*0070*/ 	.word	0xffffffff


	//   ....[6]....
        /*0074*/ 	.word	0xffffffff


	//----- nvinfo : EIATTR_COOP_GROUP_INSTR_OFFSETS
	.align		4
.L_29:
        /*0078*/ 	.byte	0x04, 0x28
        /*007a*/ 	.short	(.L_31 - .L_30)


	//   ....[0]....
.L_30:
        /*007c*/ 	.word	0x00000060


	//   ....[1]....
        /*0080*/ 	.word	0x00000080


	//   ....[2]....
        /*0084*/ 	.word	0x00000180


	//   ....[3]....
        /*0088*/ 	.word	0x00000370


	//   ....[4]....
        /*008c*/ 	.word	0x000003c0


	//   ....[5]....
        /*0090*/ 	.word	0x000004b0


	//   ....[6]....
        /*0094*/ 	.word	0x00000960


	//----- nvinfo : EIATTR_REG_RECONFIG
	.align		4
.L_31:
        /*0098*/ 	.byte	0x01, 0x54
	.zero		2


	//----- nvinfo : EIATTR_SYSCALL_OFFSETS
	.align		4
        /*009c*/ 	.byte	0x04, 0x46
        /*009e*/ 	.short	(.L_33 - .L_32)


	//   ....[0]....
.L_32:
        /*00a0*/ 	.word	0x000019c0


	//----- nvinfo : EIATTR_MBARRIER_INSTR_OFFSETS
	.align		4
.L_33:
        /*00a4*/ 	.byte	0x04, 0x39
        /*00a6*/ 	.short	(.L_35 - .L_34)


	//   ....[0]....
.L_34:
        /*00a8*/ 	.word	0x00000300
        /*00ac*/ 	.word	0x000000ff
        /*00b0*/ 	.word	0x00000000
        /*00b4*/ 	.short	0x0100
        /*00b6*/ 	.byte	0x07
	.zero		1


	//   ....[1]....
        /*00b8*/ 	.word	0x00000310
        /*00bc*/ 	.word	0x000000ff
        /*00c0*/ 	.word	0x00000010
        /*00c4*/ 	.short	0x0100
        /*00c6*/ 	.byte	0x07
	.zero		1


	//   ....[2]....
        /*00c8*/ 	.word	0x00000320
        /*00cc*/ 	.word	0x000000ff
        /*00d0*/ 	.word	0x00000008
        /*00d4*/ 	.short	0x0100
        /*00d6*/ 	.byte	0x07
	.zero		1


	//   ....[3]....
        /*00d8*/ 	.word	0x00000330
        /*00dc*/ 	.word	0x000000ff
        /*00e0*/ 	.word	0x00000018
        /*00e4*/ 	.short	0x0100
        /*00e6*/ 	.byte	0x07
	.zero		1


	//   ....[4]....
        /*00e8*/ 	.word	0x00000820
        /*00ec*/ 	.word	0x000000ff
        /*00f0*/ 	.word	0x00000050
        /*00f4*/ 	.short	0x0100
        /*00f6*/ 	.byte	0x0c
	.zero		1


	//   ....[5]....
        /*00f8*/ 	.word	0x00000880
        /*00fc*/ 	.word	0x000000ff
        /*0100*/ 	.word	0x00000058
        /*0104*/ 	.short	0x0100
        /*0106*/ 	.byte	0x0c
	.zero		1


	//   ....[6]....
        /*0108*/ 	.word	0x000008b0
        /*010c*/ 	.word	0x000000ff
        /*0110*/ 	.word	0x00000030
        /*0114*/ 	.short	0x0100
        /*0116*/ 	.byte	0x0d
	.zero		1


	//   ....[7]....
        /*0118*/ 	.word	0x000008f0
        /*011c*/ 	.word	0x000000ff
        /*0120*/ 	.word	0x00000038
        /*0124*/ 	.short	0x0100
        /*0126*/ 	.byte	0x0d
	.zero		1


	//   ....[8]....
        /*0128*/ 	.word	0x00000900
        /*012c*/ 	.word	0x000000ff
        /*0130*/ 	.word	0x00000040
        /*0134*/ 	.short	0x0100
        /*0136*/ 	.byte	0x0d
	.zero		1


	//   ....[9]....
        /*0138*/ 	.word	0x00000910
        /*013c*/ 	.word	0x000000ff
        /*0140*/ 	.word	0x00000048
        /*0144*/ 	.short	0x0100
        /*0146*/ 	.byte	0x0d
	.zero		1


	//   ....[10]....
        /*0148*/ 	.word	0x00001880
        /*014c*/ 	.word	0x00000062
        /*0150*/ 	.word	0xfffffff8
        /*0154*/ 	.short	0x010a
        /*0156*/ 	.byte	0x3f
	.zero		1


	//   ....[11]....
        /*0158*/ 	.word	0x00001a50
        /*015c*/ 	.word	0x00000003
        /*0160*/ 	.word	0x00000000
        /*0164*/ 	.short	0x010a
        /*0166*/ 	.byte	0x3f
	.zero		1


	//   ....[12]....
        /*0168*/ 	.word	0x00001ab0
        /*016c*/ 	.word	0x00000003
        /*0170*/ 	.word	0x00000000
        /*0174*/ 	.short	0x010a
        /*0176*/ 	.byte	0x3f
	.zero		1


	//   ....[13]....
        /*0178*/ 	.word	0x00002350
        /*017c*/ 	.word	0x000000ff
        /*0180*/ 	.word	0x00000000
        /*0184*/ 	.short	0x010a
        /*0186*/ 	.byte	0x07
	.zero		1


	//   ....[14]....
        /*0188*/ 	.word	0x00002390
        /*018c*/ 	.word	0x000000ff
        /*0190*/ 	.word	0x00000000
        /*0194*/ 	.short	0x010a
        /*0196*/ 	.byte	0x07
	.zero		1


	//   ....[15]....
        /*0198*/ 	.word	0x00002b40
        /*019c*/ 	.word	0x00000004
        /*01a0*/ 	.word	0x00000000
        /*01a4*/ 	.short	0x0101
        /*01a6*/ 	.byte	0x3f
	.zero		1


	//   ....[16]....
        /*01a8*/ 	.word	0x00002c40
        /*01ac*/ 	.word	0x00000066
        /*01b0*/ 	.word	0x00000000
        /*01b4*/ 	.short	0x0101
        /*01b6*/ 	.byte	0x2c
	.zero		1


	//   ....[17]....
        /*01b8*/ 	.word	0x00002d30
        /*01bc*/ 	.word	0x00000000
        /*01c0*/ 	.word	0x00000000
        /*01c4*/ 	.short	0x0101
        /*01c6*/ 	.byte	0x3f
	.zero		1


	//   ....[18]....
        /*01c8*/ 	.word	0x00002d90
        /*01cc*/ 	.word	0x00000062
        /*01d0*/ 	.word	0x00000008
        /*01d4*/ 	.short	0x010a
        /*01d6*/ 	.byte	0x3f
	.zero		1


	//   ....[19]....
        /*01d8*/ 	.word	0x00006250
        /*01dc*/ 	.word	0x00000063
        /*01e0*/ 	.word	0x00000000
        /*01e4*/ 	.short	0x0101
        /*01e6*/ 	.byte	0x2c
	.zero		1


	//   ....[20]....
        /*01e8*/ 	.word	0x00006de0
        /*01ec*/ 	.word	0x00000007
        /*01f0*/ 	.word	0x00000010
        /*01f4*/ 	.short	0x010a
        /*01f6*/ 	.byte	0x3f
	.zero		1


	//   ....[21]....
        /*01f8*/ 	.word	0x000073f0
        /*01fc*/ 	.word	0x00000003
        /*0200*/ 	.word	0x00000058
        /*0204*/ 	.short	0x0101
        /*0206*/ 	.byte	0x3f
	.zero		1


	//   ....[22]....
        /*0208*/ 	.word	0x00007b80
        /*020c*/ 	.word	0x00000007
        /*0210*/ 	.word	0x00000000
        /*0214*/ 	.short	0x010a
        /*0216*/ 	.byte	0x3f
	.zero		1


	//   ....[23]....
        /*0218*/ 	.word	0x00007c00
        /*021c*/ 	.word	0x00000003
        /*0220*/ 	.word	0x00000000
        /*0224*/ 	.short	0x010a
        /*0226*/ 	.byte	0x3f
	.zero		1


	//   ....[24]....
        /*0228*/ 	.word	0x00007c60
        /*022c*/ 	.word	0x00000062
        /*0230*/ 	.word	0xfffffff8
        /*0234*/ 	.short	0x010a
        /*0236*/ 	.byte	0x3f
	.zero		1


	//   ....[25]....
        /*0238*/ 	.word	0x00007cb0
        /*023c*/ 	.word	0x00000003
        /*0240*/ 	.word	0x00000000
        /*0244*/ 	.short	0x010a
        /*0246*/ 	.byte	0x3f
	.zero		1


	//   ....[26]....
        /*0248*/ 	.word	0x00007d10
        /*024c*/ 	.word	0x00000005
        /*0250*/ 	.word	0x00000000
        /*0254*/ 	.short	0x010a
        /*0256*/ 	.byte	0x3f
	.zero		1


	//   ....[27]....
        /*0258*/ 	.word	0x00007d60
        /*025c*/ 	.word	0x00000062
        /*0260*/ 	.word	0x00000008
        /*0264*/ 	.short	0x010a
        /*0266*/ 	.byte	0x3f
	.zero		1


	//   ....[28]....
        /*0268*/ 	.word	0x00007e30
        /*026c*/ 	.word	0x00000007
        /*0270*/ 	.word	0x00000010
        /*0274*/ 	.short	0x010a
        /*0276*/ 	.byte	0x3f
	.zero		1


	//   ....[29]....
        /*0278*/ 	.word	0x00007f00
        /*027c*/ 	.word	0x00000007
        /*0280*/ 	.word	0x00000000
        /*0284*/ 	.short	0x010a
        /*0286*/ 	.byte	0x3f
	.zero		1


	//----- nvinfo : EIATTR_NUM_MBARRIERS
	.align		4
.L_35:
        /*0288*/ 	.byte	0x03, 0x38
        /*028a*/ 	.short	0x000a


	//----- nvinfo : EIATTR_EXIT_INSTR_OFFSETS
	.align		4
        /*028c*/ 	.byte	0x04, 0x1c
        /*028e*/ 	.short	(.L_37 - .L_36)


	//   ....[0]....
.L_36:
        /*0290*/ 	.word	0x00001480


	//   ....[1]....
        /*0294*/ 	.word	0x000014e0


	//   ....[2]....
        /*0298*/ 	.word	0x00006990


	//   ....[3]....
        /*029c*/ 	.word	0x000069c0


	//   ....[4]....
        /*02a0*/ 	.word	0x00007c50


	//----- nvinfo : EIATTR_MAX_THREADS
	.align		4
.L_37:
        /*02a4*/ 	.byte	0x04, 0x05
        /*02a6*/ 	.short	(.L_39 - .L_38)
.L_38:
        /*02a8*/ 	.word	0x00000180
        /*02ac*/ 	.word	0x00000001
        /*02b0*/ 	.word	0x00000001


	//----- nvinfo : EIATTR_CRS_STACK_SIZE
	.align		4
.L_39:
        /*02b4*/ 	.byte	0x04, 0x1e
        /*02b6*/ 	.short	(.L_41 - .L_40)
.L_40:
        /*02b8*/ 	.word	0x00000000


	//----- nvinfo : EIATTR_CBANK_PARAM_SIZE
	.align		4
.L_41:
        /*02bc*/ 	.byte	0x03, 0x19
        /*02be*/ 	.short	0x0470


	//----- nvinfo : EIATTR_PARAM_CBANK
	.align		4
        /*02c0*/ 	.byte	0x04, 0x0a
        /*02c2*/ 	.short	(.L_43 - .L_42)
	.align		4
.L_42:
        /*02c4*/ 	.word	index@(.nv.constant0._ZN7cutlass13device_kernelINS_4gemm6kernel13GemmUniversalIN4cute5tupleIJiiiiEEENS1_10collective13CollectiveMmaINS1_34MainloopSm90TmaGmmaWarpSpecializedILi2ENS5_IJNS4_1CILi4EEESB_NSA_ILi1EEEEEENS1_32KernelTmaWarpSpecializedPingpongEEENS5_IJNSA_ILi64EEENSA_ILi128EEESH_EEEfNS5_IJlSC_lEEEfSJ_NS4_8TiledMMAINS4_8MMA_AtomIJNS4_4SM904GMMA30MMA_64x128x8_F32TF32TF32_SS_TNILNSN_7ScaleInE1ELSP_1EEEEEENS4_6LayoutINS5_IJSC_SC_SC_EEENS5_IJNSA_ILi0EEESU_SU_EEEEENS5_IJNS4_10UnderscoreESX_SX_EEEEENS4_23SM90_TMA_LOAD_MULTICASTENS4_14ComposedLayoutINS4_7SwizzleILi3ELi4ELi3EEENS4_18smem_ptr_flag_bitsILi32EEENSS_INS5_IJNSA_ILi8EEENSA_ILi32EEEEEENS5_IJS17_SC_EEEEEEEvNS4_8identityES10_S1B_vS1C_EENS_8epilogue10collective6detail29Sm90TmaWarpSpecializedAdapterINS1F_15DefaultEpilogueIfSJ_SJ_NS1E_6thread17LinearCombinationIfLi1EffLNS1J_9ScaleType4KindE0ELNS_15FloatRoundStyleE2EfEENS1_15EpilogueDefaultEEEEEvvEEEEvNT_6ParamsE)
        /*02c8*/ 	.short	0x0210
        /*02ca*/ 	.short	0x0470


	//----- nvinfo : EIATTR_SW_WAR
	.align		4
.L_43:
        /*02cc*/ 	.byte	0x04, 0x36
        /*02ce*/ 	.short	(.L_45 - .L_44)
.L_44:
        /*02d0*/ 	.word	0x00000008
.L_45:


//--------------------- .nv.callgraph             --------------------------
	.section	.nv.callgraph,"",@"SHT_CUDA_CALLGRAPH"
	.align	4
	.sectionentsize	8
	.align		4
        /*0000*/ 	.word	0x00000000
	.align		4
        /*0004*/ 	.word	0xffffffff
	.align		4
        /*0008*/ 	.word	index@(_ZN7cutlass13device_kernelINS_4gemm6kernel13GemmUniversalIN4cute5tupleIJiiiiEEENS1_10collective13CollectiveMmaINS1_34MainloopSm90TmaGmmaWarpSpecializedILi2ENS5_IJNS4_1CILi4EEESB_NSA_ILi1EEEEEENS1_32KernelTmaWarpSpecializedPingpongEEENS5_IJNSA_ILi64EEENSA_ILi128EEESH_EEEfNS5_IJlSC_lEEEfSJ_NS4_8TiledMMAINS4_8MMA_AtomIJNS4_4SM904GMMA30MMA_64x128x8_F32TF32TF32_SS_TNILNSN_7ScaleInE1ELSP_1EEEEEENS4_6LayoutINS5_IJSC_SC_SC_EEENS5_IJNSA_ILi0EEESU_SU_EEEEENS5_IJNS4_10UnderscoreESX_SX_EEEEENS4_23SM90_TMA_LOAD_MULTICASTENS4_14ComposedLayoutINS4_7SwizzleILi3ELi4ELi3EEENS4_18smem_ptr_flag_bitsILi32EEENSS_INS5_IJNSA_ILi8EEENSA_ILi32EEEEEENS5_IJS17_SC_EEEEEEEvNS4_8identityES10_S1B_vS1C_EENS_8epilogue10collective6detail29Sm90TmaWarpSpecializedAdapterINS1F_15DefaultEpilogueIfSJ_SJ_NS1E_6thread17LinearCombinationIfLi1EffLNS1J_9ScaleType4KindE0ELNS_15FloatRoundStyleE2EfEENS1_15EpilogueDefaultEEEEEvvEEEEvNT_6ParamsE)
	.align		4
        /*000c*/ 	.word	index@(__assertfail)
	.align		4
        /*0010*/ 	.word	0x00000000
	.align		4
        /*0014*/ 	.word	0xfffffffe
	.align		4
        /*0018*/ 	.word	0x00000000
	.align		4
        /*001c*/ 	.word	0xfffffffd
	.align		4
        /*0020*/ 	.word	0x00000000
	.align		4
        /*0024*/ 	.word	0xfffffffc


//--------------------- .nv.constant4             --------------------------
	.section	.nv.constant4,"a",@progbits
	.align	8
	.align		8
.nv.constant4:
        /*0000*/ 	.dword	__assertfail
	.align		8
        /*0008*/ 	.dword	__unnamed_1
	.align		8
        /*0010*/ 	.dword	_ZN40_INTERNAL_f0994291_4_k_cu_88323883_238804cuda3std3__45__cpo5beginE
	.align		8
        /*0018*/ 	.dword	_ZN40_INTERNAL_f0994291_4_k_cu_88323883_238804cuda3std3__45__cpo3endE
	.align		8
        /*0020*/ 	.dword	_ZN40_INTERNAL_f0994291_4_k_cu_88323883_238804cuda3std3__45__cpo6cbeginE
	.align		8
        /*0028*/ 	.dword	_ZN40_INTERNAL_f0994291_4_k_cu_88323883_238804cuda3std3__45__cpo4cendE
	.align		8
        /*0030*/ 	.dword	_ZN40_INTERNAL_f0994291_4_k_cu_88323883_238804cuda3std3__442_GLOBAL__N__f0994291_4_k_cu_88323883_238806ignoreE
	.align		8
        /*0038*/ 	.dword	_ZN40_INTERNAL_f0994291_4_k_cu_88323883_238804cuda3std3__419piecewise_constructE
	.align		8
        /*0040*/ 	.dword	_ZN40_INTERNAL_f0994291_4_k_cu_88323883_238804cuda3std3__48in_placeE
	.align		8
        /*0048*/ 	.dword	_ZN40_INTERNAL_f0994291_4_k_cu_88323883_238804cuda3std6ranges3__45__cpo4swapE
	.align		8
        /*0050*/ 	.dword	_ZN40_INTERNAL_f0994291_4_k_cu_88323883_238804cuda3std6ranges3__45__cpo9iter_moveE
	.align		8
        /*0058*/ 	.dword	_ZN40_INTERNAL_f0994291_4_k_cu_88323883_238804cute7productE
	.align		8
        /*0060*/ 	.dword	_ZN40_INTERNAL_f0994291_4_k_cu_88323883_238804cute1_E
	.align		8
        /*0068*/ 	.dword	$str$22
	.align		8
        /*0070*/ 	.dword	$str$23


//--------------------- .text._ZN7cutlass13device_kernelINS_4gemm6kernel13GemmUniversalIN4cute5tupleIJiiiiEEENS1_10collective13CollectiveMmaINS1_34MainloopSm90TmaGmmaWarpSpecializedILi2ENS5_IJNS4_1CILi4EEESB_NSA_ILi1EEEEEENS1_32KernelTmaWarpSpecializedPingpongEEENS5_IJNSA_ILi64EEENSA_ILi128EEESH_EEEfNS5_IJlSC_lEEEfSJ_NS4_8TiledMMAINS4_8MMA_AtomIJNS4_4SM904GMMA30MMA_64x128x8_F32TF32TF32_SS_TNILNSN_7ScaleInE1ELSP_1EEEEEENS4_6LayoutINS5_IJSC_SC_SC_EEENS5_IJNSA_ILi0EEESU_SU_EEEEENS5_IJNS4_10UnderscoreESX_SX_EEEEENS4_23SM90_TMA_LOAD_MULTICASTENS4_14ComposedLayoutINS4_7SwizzleILi3ELi4ELi3EEENS4_18smem_ptr_flag_bitsILi32EEENSS_INS5_IJNSA_ILi8EEENSA_ILi32EEEEEENS5_IJS17_SC_EEEEEEEvNS4_8identityES10_S1B_vS1C_EENS_8epilogue10collective6detail29Sm90TmaWarpSpecializedAdapterINS1F_15DefaultEpilogueIfSJ_SJ_NS1E_6thread17LinearCombinationIfLi1EffLNS1J_9ScaleType4KindE0ELNS_15FloatRoundStyleE2EfEENS1_15EpilogueDefaultEEEEEvvEEEEvNT_6ParamsE --------------------------
	.section	.text._ZN7cutlass13device_kernelINS_4gemm6kernel13GemmUniversalIN4cute5tupleIJiiiiEEENS1_10collective13CollectiveMmaINS1_34MainloopSm90TmaGmmaWarpSpecializedILi2ENS5_IJNS4_1CILi4EEESB_NSA_ILi1EEEEEENS1_32KernelTmaWarpSpecializedPingpongEEENS5_IJNSA_ILi64EEENSA_ILi128EEESH_EEEfNS5_IJlSC_lEEEfSJ_NS4_8TiledMMAINS4_8MMA_AtomIJNS4_4SM904GMMA30MMA_64x128x8_F32TF32TF32_SS_TNILNSN_7ScaleInE1ELSP_1EEEEEENS4_6LayoutINS5_IJSC_SC_SC_EEENS5_IJNSA_ILi0EEESU_SU_EEEEENS5_IJNS4_10UnderscoreESX_SX_EEEEENS4_23SM90_TMA_LOAD_MULTICASTENS4_14ComposedLayoutINS4_7SwizzleILi3ELi4ELi3EEENS4_18smem_ptr_flag_bitsILi32EEENSS_INS5_IJNSA_ILi8EEENSA_ILi32EEEEEENS5_IJS17_SC_EEEEEEEvNS4_8identityES10_S1B_vS1C_EENS_8epilogue10collective6detail29Sm90TmaWarpSpecializedAdapterINS1F_15DefaultEpilogueIfSJ_SJ_NS1E_6thread17LinearCombinationIfLi1EffLNS1J_9ScaleType4KindE0ELNS_15FloatRoundStyleE2EfEENS1_15EpilogueDefaultEEEEEvvEEEEvNT_6ParamsE,"ax",@progbits
	.align	128
.text._ZN7cutlass13device_kernelINS_4gemm6kernel13GemmUniversalIN4cute5tupleIJiiiiEEENS1_10collective13CollectiveMmaINS1_34MainloopSm90TmaGmmaWarpSpecializedILi2ENS5_IJNS4_1CILi4EEESB_NSA_ILi1EEEEEENS1_32KernelTmaWarpSpecializedPingpongEEENS5_IJNSA_ILi64EEENSA_ILi128EEESH_EEEfNS5_IJlSC_lEEEfSJ_NS4_8TiledMMAINS4_8MMA_AtomIJNS4_4SM904GMMA30MMA_64x128x8_F32TF32TF32_SS_TNILNSN_7ScaleInE1ELSP_1EEEEEENS4_6LayoutINS5_IJSC_SC_SC_EEENS5_IJNSA_ILi0EEESU_SU_EEEEENS5_IJNS4_10UnderscoreESX_SX_EEEEENS4_23SM90_TMA_LOAD_MULTICASTENS4_14ComposedLayoutINS4_7SwizzleILi3ELi4ELi3EEENS4_18smem_ptr_flag_bitsILi32EEENSS_INS5_IJNSA_ILi8EEENSA_ILi32EEEEEENS5_IJS17_SC_EEEEEEEvNS4_8identityES10_S1B_vS1C_EENS_8epilogue10collective6detail29Sm90TmaWarpSpecializedAdapterINS1F_15DefaultEpilogueIfSJ_SJ_NS1E_6thread17LinearCombinationIfLi1EffLNS1J_9ScaleType4KindE0ELNS_15FloatRoundStyleE2EfEENS1_15EpilogueDefaultEEEEEvvEEEEvNT_6ParamsE:
        .type           _ZN7cutlass13device_kernelINS_4gemm6kernel13GemmUniversalIN4cute5tupleIJiiiiEEENS1_10collective13CollectiveMmaINS1_34MainloopSm90TmaGmmaWarpSpecializedILi2ENS5_IJNS4_1CILi4EEESB_NSA_ILi1EEEEEENS1_32KernelTmaWarpSpecializedPingpongEEENS5_IJNSA_ILi64EEENSA_ILi128EEESH_EEEfNS5_IJlSC_lEEEfSJ_NS4_8TiledMMAINS4_8MMA_AtomIJNS4_4SM904GMMA30MMA_64x128x8_F32TF32TF32_SS_TNILNSN_7ScaleInE1ELSP_1EEEEEENS4_6LayoutINS5_IJSC_SC_SC_EEENS5_IJNSA_ILi0EEESU_SU_EEEEENS5_IJNS4_10UnderscoreESX_SX_EEEEENS4_23SM90_TMA_LOAD_MULTICASTENS4_14ComposedLayoutINS4_7SwizzleILi3ELi4ELi3EEENS4_18smem_ptr_flag_bitsILi32EEENSS_INS5_IJNSA_ILi8EEENSA_ILi32EEEEEENS5_IJS17_SC_EEEEEEEvNS4_8identityES10_S1B_vS1C_EENS_8epilogue10collective6detail29Sm90TmaWarpSpecializedAdapterINS1F_15DefaultEpilogueIfSJ_SJ_NS1E_6thread17LinearCombinationIfLi1EffLNS1J_9ScaleType4KindE0ELNS_15FloatRoundStyleE2EfEENS1_15EpilogueDefaultEEEEEvvEEEEvNT_6ParamsE,@function
        .size           _ZN7cutlass13device_kernelINS_4gemm6kernel13GemmUniversalIN4cute5tupleIJiiiiEEENS1_10collective13CollectiveMmaINS1_34MainloopSm90TmaGmmaWarpSpecializedILi2ENS5_IJNS4_1CILi4EEESB_NSA_ILi1EEEEEENS1_32KernelTmaWarpSpecializedPingpongEEENS5_IJNSA_ILi64EEENSA_ILi128EEESH_EEEfNS5_IJlSC_lEEEfSJ_NS4_8TiledMMAINS4_8MMA_AtomIJNS4_4SM904GMMA30MMA_64x128x8_F32TF32TF32_SS_TNILNSN_7ScaleInE1ELSP_1EEEEEENS4_6LayoutINS5_IJSC_SC_SC_EEENS5_IJNSA_ILi0EEESU_SU_EEEEENS5_IJNS4_10UnderscoreESX_SX_EEEEENS4_23SM90_TMA_LOAD_MULTICASTENS4_14ComposedLayoutINS4_7SwizzleILi3ELi4ELi3EEENS4_18smem_ptr_flag_bitsILi32EEENSS_INS5_IJNSA_ILi8EEENSA_ILi32EEEEEENS5_IJS17_SC_EEEEEEEvNS4_8identityES10_S1B_vS1C_EENS_8epilogue10collective6detail29Sm90TmaWarpSpecializedAdapterINS1F_15DefaultEpilogueIfSJ_SJ_NS1E_6thread17LinearCombinationIfLi1EffLNS1J_9ScaleType4KindE0ELNS_15FloatRoundStyleE2EfEENS1_15EpilogueDefaultEEEEEvvEEEEvNT_6ParamsE,(.L_x_196 - _ZN7cutlass13device_kernelINS_4gemm6kernel13GemmUniversalIN4cute5tupleIJiiiiEEENS1_10collective13CollectiveMmaINS1_34MainloopSm90TmaGmmaWarpSpecializedILi2ENS5_IJNS4_1CILi4EEESB_NSA_ILi1EEEEEENS1_32KernelTmaWarpSpecializedPingpongEEENS5_IJNSA_ILi64EEENSA_ILi128EEESH_EEEfNS5_IJlSC_lEEEfSJ_NS4_8TiledMMAINS4_8MMA_AtomIJNS4_4SM904GMMA30MMA_64x128x8_F32TF32TF32_SS_TNILNSN_7ScaleInE1ELSP_1EEEEEENS4_6LayoutINS5_IJSC_SC_SC_EEENS5_IJNSA_ILi0EEESU_SU_EEEEENS5_IJNS4_10UnderscoreESX_SX_EEEEENS4_23SM90_TMA_LOAD_MULTICASTENS4_14ComposedLayoutINS4_7SwizzleILi3ELi4ELi3EEENS4_18smem_ptr_flag_bitsILi32EEENSS_INS5_IJNSA_ILi8EEENSA_ILi32EEEEEENS5_IJS17_SC_EEEEEEEvNS4_8identityES10_S1B_vS1C_EENS_8epilogue10collective6detail29Sm90TmaWarpSpecializedAdapterINS1F_15DefaultEpilogueIfSJ_SJ_NS1E_6thread17LinearCombinationIfLi1EffLNS1J_9ScaleType4KindE0ELNS_15FloatRoundStyleE2EfEENS1_15EpilogueDefaultEEEEEvvEEEEvNT_6ParamsE)
        .other          _ZN7cutlass13device_kernelINS_4gemm6kernel13GemmUniversalIN4cute5tupleIJiiiiEEENS1_10collective13CollectiveMmaINS1_34MainloopSm90TmaGmmaWarpSpecializedILi2ENS5_IJNS4_1CILi4EEESB_NSA_ILi1EEEEEENS1_32KernelTmaWarpSpecializedPingpongEEENS5_IJNSA_ILi64EEENSA_ILi128EEESH_EEEfNS5_IJlSC_lEEEfSJ_NS4_8TiledMMAINS4_8MMA_AtomIJNS4_4SM904GMMA30MMA_64x128x8_F32TF32TF32_SS_TNILNSN_7ScaleInE1ELSP_1EEEEEENS4_6LayoutINS5_IJSC_SC_SC_EEENS5_IJNSA_ILi0EEESU_SU_EEEEENS5_IJNS4_10UnderscoreESX_SX_EEEEENS4_23SM90_TMA_LOAD_MULTICASTENS4_14ComposedLayoutINS4_7SwizzleILi3ELi4ELi3EEENS4_18smem_ptr_flag_bitsILi32EEENSS_INS5_IJNSA_ILi8EEENSA_ILi32EEEEEENS5_IJS17_SC_EEEEEEEvNS4_8identityES10_S1B_vS1C_EENS_8epilogue10collective6detail29Sm90TmaWarpSpecializedAdapterINS1F_15DefaultEpilogueIfSJ_SJ_NS1E_6thread17LinearCombinationIfLi1EffLNS1J_9ScaleType4KindE0ELNS_15FloatRoundStyleE2EfEENS1_15EpilogueDefaultEEEEEvvEEEEvNT_6ParamsE,@"STO_CUDA_ENTRY STV_DEFAULT"
_ZN7cutlass13device_kernelINS_4gemm6kernel13GemmUniversalIN4cute5tupleIJiiiiEEENS1_10collective13CollectiveMmaINS1_34MainloopSm90TmaGmmaWarpSpecializedILi2ENS5_IJNS4_1CILi4EEESB_NSA_ILi1EEEEEENS1_32KernelTmaWarpSpecializedPingpongEEENS5_IJNSA_ILi64EEENSA_ILi128EEESH_EEEfNS5_IJlSC_lEEEfSJ_NS4_8TiledMMAINS4_8MMA_AtomIJNS4_4SM904GMMA30MMA_64x128x8_F32TF32TF32_SS_TNILNSN_7ScaleInE1ELSP_1EEEEEENS4_6LayoutINS5_IJSC_SC_SC_EEENS5_IJNSA_ILi0EEESU_SU_EEEEENS5_IJNS4_10UnderscoreESX_SX_EEEEENS4_23SM90_TMA_LOAD_MULTICASTENS4_14ComposedLayoutINS4_7SwizzleILi3ELi4ELi3EEENS4_18smem_ptr_flag_bitsILi32EEENSS_INS5_IJNSA_ILi8EEENSA_ILi32EEEEEENS5_IJS17_SC_EEEEEEEvNS4_8identityES10_S1B_vS1C_EENS_8epilogue10collective6detail29Sm90TmaWarpSpecializedAdapterINS1F_15DefaultEpilogueIfSJ_SJ_NS1E_6thread17LinearCombinationIfLi1EffLNS1J_9ScaleType4KindE0ELNS_15FloatRoundStyleE2EfEENS1_15EpilogueDefaultEEEEEvvEEEEvNT_6ParamsE:
[----:B------:R-:W0:Y:S01]  /*0000*/  LDC R1, c[0x0][0x28] ;  /* 0x00000a00ff017b82 */ /* 0x000e220000000800 */
[----:B------:R-:W1:Y:S01]  /*0010*/  S2R R3, SR_TID.X ;  /* 0x0000000000037919 */ /* 0x000e620000002100 */
[----:B------:R-:W-:Y:S01]  /*0020*/  ELECT P0, URZ, PT ;  /* 0x00000000003f782f */ /* 0x000fe20003800000 */
[----:B------:R-:W-:Y:S01]  /*0030*/  BSSY B0, `(.L_x_0) ;  /* 0x0000014000007945 */ /* 0x000fe20003800000 */
[--C-:B-1----:R-:W-:Y:S02]  /*0040*/  SHF.R.U32.HI R0, RZ, 0x5, R3.reuse ;  /* 0x00000005ff007819 */ /* 0x102fe40000011603 */
[----:B------:R-:W-:-:S03]  /*0050*/  SHF.R.U32.HI R5, RZ, 0x7, R3 ;  /* 0x00000007ff057819 */ /* 0x000fc60000011603 */
[----:B------:R-:W1:Y:S02]  /*0060*/  SHFL.IDX PT, R2, R0, RZ, 0x1f ;  /* 0x00001fff00027589 */ /* 0x000e6400000e0000 */
[----:B-1----:R-:W-:Y:S02]  /*0070*/  R2UR UR6, R2 ;  /* 0x00000000020672ca */ /* 0x002fe400000e0000 */
[----:B------:R1:W2:Y:S11]  /*0080*/  SHFL.IDX PT, R2, R5, RZ, 0x1f ;  /* 0x00001fff05027589 */ /* 0x0002b600000e0000 */
[----:B------:R-:W-:-:S02]  /*0090*/  USHF.R.S32.HI UR4, URZ, 0x1f, UR6 ;  /* 0x0000001f3f047899 */ /* 0x000fc40008011406 */
[----:B------:R-:W-:Y:S02]  /*00a0*/  ISETP.NE.OR P0, PT, RZ, UR6, !P0 ;  /* 0x00000006ff007c0c */ /* 0x000fe4000c705670 */
[----:B------:R-:W-:-:S04]  /*00b0*/  ULEA.HI UR4, UR4, UR6, URZ, 0x2 ;  /* 0x0000000604047291 */ /* 0x000fc8000f8f103f */
[----:B------:R-:W-:-:S04]  /*00c0*/  ULOP3.LUT UR4, UR4, 0xfffffffc, URZ, 0xc0, !UPT ;  /* 0xfffffffc04047892 */ /* 0x000fc8000f8ec03f */
[----:B------:R-:W-:-:S03]  /*00d0*/  UIADD3 UR6, UR6, -UR4, URZ ;  /* 0x8000000406067290 */ /* 0x000fc6000fffe03f */
[----:B012---:R-:W-:Y:S09]  /*00e0*/  @P0 BRA `(.L_x_1) ;  /* 0x0000000000200947 */ /* 0x007ff20003800000 */
[----:B------:R-:W-:Y:S02]  /*00f0*/  ULDC.64 UR4, c[0x0][0x198] ;  /* 0x0000660000047ab9 */ /* 0x000fe40000000a00 */
[----:B------:R-:W-:Y:S02]  /*0100*/  UIADD3 UR8, UP0, UR4, 0xf0, URZ ;  /* 0x000000f004087890 */ /* 0x000fe4000ff1e03f */
[----:B------:R-:W-:Y:S02]  /*0110*/  UIADD3 UR4, UP1, UR4, 0x1f0, URZ ;  /* 0x000001f004047890 */ /* 0x000fe4000ff3e03f */
[----:B------:R-:W-:Y:S02]  /*0120*/  UIADD3.X UR9, URZ, UR5, URZ, UP0, !UPT ;  /* 0x000000053f097290 */ /* 0x000fe400087fe43f */
[----:B------:R-:W-:-:S07]  /*0130*/  UIADD3.X UR5, URZ, UR5, URZ, UP1, !UPT ;  /* 0x000000053f057290 */ /* 0x000fce0008ffe43f */
[----:B------:R0:W-:Y:S02]  /*0140*/  UTMACCTL.PF [UR8] ;  /* 0x00000000080079b9 */ /* 0x0001e40008040000 */
[----:B------:R0:W-:Y:S02]  /*0150*/  UTMACCTL.PF [UR4] ;  /* 0x00000000040079b9 */ /* 0x0001e40008040000 */
[----:B0-----:R-:W-:Y:S01]  /*0160*/  NOP ;  /* 0x0000000000007918 */ /* 0x001fe20000000000 */
.L_x_1:
[----:B------:R-:W-:Y:S05]  /*0170*/  BSYNC B0 ;  /* 0x0000000000007941 */ /* 0x000fea0003800000 */
.L_x_0:
[----:B------:R-:W0:Y:S01]  /*0180*/  SHFL.IDX PT, R6, R0, RZ, 0x1f ;  /* 0x00001fff00067589 */ /* 0x000e2200000e0000 */
[----:B------:R-:W-:Y:S01]  /*0190*/  R2UR UR19, R2 ;  /* 0x00000000021372ca */ /* 0x000fe200000e0000 */
[----:B------:R-:W-:-:S04]  /*01a0*/  UISETP.NE.AND UP0, UPT, UR6, 0x3, UPT ;  /* 0x000000030600788c */ /* 0x000fc8000bf05270 */
[----:B------:R-:W-:-:S08]  /*01b0*/  UISETP.EQ.OR UP0, UPT, UR6, URZ, !UP0 ;  /* 0x0000003f0600728c */ /* 0x000fd0000c702670 */
[----:B------:R-:W-:Y:S02]  /*01c0*/  UIADD3 UR14, UR19, -0x1, URZ ;  /* 0xffffffff130e7890 */ /* 0x000fe4000fffe03f */
[----:B------:R-:W-:Y:S02]  /*01d0*/  UISETP.EQ.AND UP0, UPT, UR19, URZ, UP0 ;  /* 0x0000003f1300728c */ /* 0x000fe40008702270 */
[----:B------:R-:W-:Y:S02]  /*01e0*/  UISETP.GE.U32.AND UP1, UPT, UR14, 0x2, UPT ;  /* 0x000000020e00788c */ /* 0x000fe4000bf26070 */
[----:B------:R-:W-:Y:S01]  /*01f0*/  USEL UR38, URZ, 0x1, !UP0 ;  /* 0x000000013f267887 */ /* 0x000fe2000c000000 */
[----:B0-----:R-:W-:-:S03]  /*0200*/  ISETP.NE.AND P0, PT, R6, RZ, PT ;  /* 0x000000ff0600720c */ /* 0x001fc60003f05270 */
[----:B------:R-:W-:-:S10]  /*0210*/  USEL UR38, UR38, 0x2, UP1 ;  /* 0x0000000226267887 */ /* 0x000fd40008800000 */
[----:B------:R-:W-:Y:S05]  /*0220*/  @P0 BRA `(.L_x_2) ;  /* 0x0000000000480947 */ /* 0x000fea0003800000 */
[----:B------:R-:W0:Y:S01]  /*0230*/  S2UR UR7, SR_CgaCtaId ;  /* 0x00000000000779c3 */ /* 0x000e220000008800 */
[----:B------:R-:W-:Y:S01]  /*0240*/  UMOV UR4, 0x400 ;  /* 0x0000040000047882 */ /* 0x000fe20000000000 */
[----:B------:R-:W-:Y:S01]  /*0250*/  UMOV UR5, 0x1 ;  /* 0x0000000100057882 */ /* 0x000fe20000000000 */
[----:B------:R-:W-:Y:S01]  /*0260*/  UMOV UR8, 0x7 ;  /* 0x0000000700087882 */ /* 0x000fe20000000000 */
[----:B------:R-:W-:Y:S01]  /*0270*/  ELECT P0, URZ, PT ;  /* 0x00000000003f782f */ /* 0x000fe20003800000 */
[----:B------:R-:W-:-:S04]  /*0280*/  UIADD3 UR8, -UR8, 0x100000, URZ ;  /* 0x0010000008087890 */ /* 0x000fc8000fffe13f */
[----:B------:R-:W-:Y:S02]  /*0290*/  USHF.L.U32 UR9, UR8, 0xb, URZ ;  /* 0x0000000b08097899 */ /* 0x000fe4000800063f */
[----:B------:R-:W-:Y:S02]  /*02a0*/  USHF.L.U32 UR8, UR8, 0x1, URZ ;  /* 0x0000000108087899 */ /* 0x000fe4000800063f */
[----:B0-----:R-:W-:Y:S02]  /*02b0*/  ULEA UR7, UR7, UR4, 0x18 ;  /* 0x0000000407077291 */ /* 0x001fe4000f8ec03f */
[----:B------:R-:W-:-:S04]  /*02c0*/  UIADD3 UR4, -UR5, 0x100000, URZ ;  /* 0x0010000005047890 */ /* 0x000fc8000fffe13f */
[----:B------:R-:W-:Y:S02]  /*02d0*/  USHF.L.U32 UR5, UR4, 0xb, URZ ;  /* 0x0000000b04057899 */ /* 0x000fe4000800063f */
[----:B------:R-:W-:Y:S01]  /*02e0*/  USHF.L.U32 UR4, UR4, 0x1, URZ ;  /* 0x0000000104047899 */ /* 0x000fe2000800063f */
[----:B------:R-:W0:Y:S11]  /*02f0*/  FENCE.VIEW.ASYNC.S ;  /* 0x00000000000073c6 */ /* 0x000e360000000000 */
[----:B0-----:R0:W1:Y:S01]  /*0300*/  SYNCS.EXCH.64 URZ, [UR7], UR4 ;  /* 0x00000004073f75b2 */ /* 0x0010620008000100 */
[----:B------:R0:W2:Y:S01]  /*0310*/  SYNCS.EXCH.64 URZ, [UR7+0x10], UR8 ;  /* 0x00001008073f75b2 */ /* 0x0000a20008000100 */
[----:B------:R0:W3:Y:S01]  /*0320*/  SYNCS.EXCH.64 URZ, [UR7+0x8], UR4 ;  /* 0x00000804073f75b2 */ /* 0x0000e20008000100 */
[----:B------:R0:W4:Y:S01]  /*0330*/  SYNCS.EXCH.64 URZ, [UR7+0x18], UR8 ;  /* 0x00001808073f75b2 */ /* 0x0001220008000100 */
[----:B------:R-:W-:Y:S01]  /*0340*/  NOP ;  /* 0x0000000000007918 */ /* 0x000fe20000000000 */
.L_x_2:
[----:B------:R-:W5:Y:S01]  /*0350*/  S2UR UR15, SR_CTAID.X ;  /* 0x00000000000f79c3 */ /* 0x000f620000002500 */
[----:B------:R-:W-:Y:S01]  /*0360*/  SHF.R.S32.HI R2, RZ, 0x1f, R3 ;  /* 0x0000001fff027819 */ /* 0x000fe20000011403 */
[----:B------:R-:W1:Y:S01]  /*0370*/  SHFL.IDX PT, R12, R0, RZ, 0x1f ;  /* 0x00001fff000c7589 */ /* 0x000e6200000e0000 */
[----:B0-----:R-:W-:Y:S01]  /*0380*/  ULDC UR4, c[0x0][0x150] ;  /* 0x0000540000047ab9 */ /* 0x001fe20000000800 */
[----:B------:R-:W-:Y:S02]  /*0390*/  SHF.R.S32.HI R11, RZ, 0x1f, R6 ;  /* 0x0000001fff0b7819 */ /* 0x000fe40000011406 */
[----:B------:R-:W-:Y:S02]  /*03a0*/  ELECT P0, URZ, PT ;  /* 0x00000000003f782f */ /* 0x000fe40003800000 */
[----:B------:R-:W-:Y:S01]  /*03b0*/  LEA.HI R2, R2, R3, RZ, 0x7 ;  /* 0x0000000302027211 */ /* 0x000fe200078f38ff */
[----:B------:R-:W0:Y:S01]  /*03c0*/  SHFL.IDX PT, R8, R0, RZ, 0x1f ;  /* 0x00001fff00087589 */ /* 0x000e2200000e0000 */
[----:B------:R-:W2:Y:S01]  /*03d0*/  S2UR UR8, SR_CTAID.Y ;  /* 0x00000000000879c3 */ /* 0x000ea20000002600 */
[----:B------:R-:W-:-:S02]  /*03e0*/  LEA.HI R11, R11, R6, RZ, 0x2 ;  /* 0x000000060b0b7211 */ /* 0x000fc400078f10ff */
[----:B------:R-:W-:Y:S02]  /*03f0*/  ELECT P1, URZ, PT ;  /* 0x00000000003f782f */ /* 0x000fe40003820000 */
[----:B------:R-:W-:Y:S01]  /*0400*/  LOP3.LUT R2, R2, 0xffffff80, RZ, 0xc0, !PT ;  /* 0xffffff8002027812 */ /* 0x000fe200078ec0ff */
[----:B------:R-:W-:Y:S01]  /*0410*/  ULDC UR5, c[0x0][0x154] ;  /* 0x0000550000057ab9 */ /* 0x000fe20000000800 */
[----:B------:R-:W-:Y:S01]  /*0420*/  LOP3.LUT R11, R11, 0x3ffffffc, RZ, 0xc0, !PT ;  /* 0x3ffffffc0b0b7812 */ /* 0x000fe200078ec0ff */
[----:B------:R-:W-:Y:S01]  /*0430*/  ULDC UR7, c[0x0][0x144] ;  /* 0x0000510000077ab9 */ /* 0x000fe20000000800 */
[----:B------:R-:W-:Y:S01]  /*0440*/  UMOV UR18, 0x80 ;  /* 0x0000008000127882 */ /* 0x000fe20000000000 */
[----:B------:R-:W-:Y:S01]  /*0450*/  IMAD.IADD R4, R3, 0x1, -R2 ;  /* 0x0000000103047824 */ /* 0x000fe200078e0a02 */
[----:B------:R-:W-:Y:S01]  /*0460*/  NOP ;  /* 0x0000000000007918 */ /* 0x000fe20000000000 */
[----:B------:R-:W-:Y:S01]  /*0470*/  IMAD.IADD R11, R6, 0x1, -R11 ;  /* 0x00000001060b7824 */ /* 0x000fe200078e0a0b */
[----:B------:R-:W-:Y:S01]  /*0480*/  NOP ;  /* 0x0000000000007918 */ /* 0x000fe20000000000 */
[----:B------:R-:W-:Y:S01]  /*0490*/  ULDC UR17, c[0x0][0x148] ;  /* 0x0000520000117ab9 */ /* 0x000fe20000000800 */
[----:B------:R-:W-:Y:S01]  /*04a0*/  SHF.R.S32.HI R9, RZ, 0x1f, R4 ;  /* 0x0000001fff097819 */ /* 0x000fe20000011404 */
[----:B------:R3:W3:Y:S01]  /*04b0*/  SHFL.IDX PT, R98, R5, RZ, 0x1f ;  /* 0x00001fff05627589 */ /* 0x0006e200000e0000 */
[----:B------:R-:W-:Y:S01]  /*04c0*/  IMAD.MOV.U32 R88, RZ, RZ, 0x1 ;  /* 0x00000001ff587424 */ /* 0x000fe200078e00ff */
[----:B-----5:R-:W-:-:S02]  /*04d0*/  I2FP.F32.U32 R10, UR15 ;  /* 0x0000000f000a7c45 */ /* 0x020fc40008201000 */
[----:B------:R-:W-:Y:S02]  /*04e0*/  LEA.HI R2, R9, R4, RZ, 0x3 ;  /* 0x0000000409027211 */ /* 0x000fe400078f18ff */
[----:B-1----:R-:W-:Y:S01]  /*04f0*/  ISETP.NE.OR P0, PT, R12, RZ, !P0 ;  /* 0x000000ff0c00720c */ /* 0x002fe20004705670 */
[----:B------:R-:W-:Y:S01]  /*0500*/  FMUL R10, R10, UR4 ;  /* 0x000000040a0a7c20 */ /* 0x000fe20008400000 */
[--C-:B------:R-:W-:Y:S02]  /*0510*/  SHF.R.S32.HI R7, RZ, 0x3, R2.reuse ;  /* 0x00000003ff077819 */ /* 0x100fe40000011402 */
[----:B------:R-:W-:Y:S02]  /*0520*/  SHF.R.S32.HI R2, RZ, 0x1f, R2 ;  /* 0x0000001fff027819 */ /* 0x000fe40000011402 */
[----:B0-----:R-:W-:Y:S01]  /*0530*/  ISETP.NE.OR P1, PT, R8, RZ, !P1 ;  /* 0x000000ff0800720c */ /* 0x001fe20004f25670 */
[----:B------:R-:W0:Y:S01]  /*0540*/  F2I.U32.TRUNC.NTZ R10, R10 ;  /* 0x0000000a000a7305 */ /* 0x000e22000020f000 */
[----:B------:R-:W-:-:S02]  /*0550*/  LEA.HI R2, R2, R7, RZ, 0x2 ;  /* 0x0000000702027211 */ /* 0x000fc400078f10ff */
[----:B--2---:R-:W-:Y:S02]  /*0560*/  I2FP.F32.U32 R0, UR8 ;  /* 0x0000000800007c45 */ /* 0x004fe40008201000 */
[----:B------:R-:W-:Y:S01]  /*0570*/  LOP3.LUT R2, R2, 0xfffffffc, RZ, 0xc0, !PT ;  /* 0xfffffffc02027812 */ /* 0x000fe200078ec0ff */
[----:B------:R-:W-:Y:S01]  /*0580*/  VOTEU.ALL UP0, P0 ;  /* 0x00000000003f7886 */ /* 0x000fe20000000000 */
[----:B------:R-:W-:Y:S01]  /*0590*/  ISETP.NE.AND P2, PT, RZ, UR19, PT ;  /* 0x00000013ff007c0c */ /* 0x000fe2000bf45270 */
[----:B------:R-:W-:Y:S02]  /*05a0*/  FMUL R0, R0, UR5 ;  /* 0x0000000500007c20 */ /* 0x000fe40008400000 */
[----:B------:R-:W-:Y:S01]  /*05b0*/  IMAD.IADD R2, R7, 0x1, -R2 ;  /* 0x0000000107027824 */ /* 0x000fe200078e0a02 */
[----:B------:R-:W1:Y:S01]  /*05c0*/  @!UP0 S2UR UR11, SR_CgaCtaId ;  /* 0x00000000000b89c3 */ /* 0x000e620000008800 */
[----:B------:R-:W-:Y:S01]  /*05d0*/  VOTEU.ALL UP1, P1 ;  /* 0x00000000003f7886 */ /* 0x000fe20000820000 */
[----:B------:R-:W-:Y:S01]  /*05e0*/  @!UP0 UMOV UR10, 0x400 ;  /* 0x00000400000a8882 */ /* 0x000fe20000000000 */
[----:B------:R-:W-:Y:S01]  /*05f0*/  IMAD R2, R11, 0x4, R2 ;  /* 0x000000040b027824 */ /* 0x000fe200078e0202 */
[----:B0-----:R-:W-:Y:S01]  /*0600*/  R2UR UR4, R10 ;  /* 0x000000000a0472ca */ /* 0x001fe200000e0000 */
[----:B------:R-:W0:Y:S01]  /*0610*/  F2I.U32.TRUNC.NTZ R0, R0 ;  /* 0x0000000000007305 */ /* 0x000e22000020f000 */
[----:B------:R-:W-:Y:S01]  /*0620*/  @!UP1 UMOV UR13, 0x400 ;  /* 0x00000400000d9882 */ /* 0x000fe20000000000 */
[C---:B------:R-:W-:Y:S01]  /*0630*/  IMAD.SHL.U32 R23, R2.reuse, 0x4, RZ ;  /* 0x0000000402177824 */ /* 0x040fe200078e00ff */
[----:B------:R-:W-:Y:S01]  /*0640*/  SHF.R.S32.HI R7, RZ, 0x1f, R2 ;  /* 0x0000001fff077819 */ /* 0x000fe20000011402 */
[----:B------:R-:W2:Y:S01]  /*0650*/  @!UP1 S2UR UR16, SR_CgaCtaId ;  /* 0x00000000001099c3 */ /* 0x000ea20000008800 */
[----:B------:R-:W-:Y:S01]  /*0660*/  VOTEU.ALL UP2, P1 ;  /* 0x00000000003f7886 */ /* 0x000fe20000840000 */
[----:B------:R-:W-:Y:S01]  /*0670*/  VOTEU.ALL UP3, P1 ;  /* 0x00000000003f7886 */ /* 0x000fe20000860000 */
[----:B------:R-:W-:Y:S01]  /*0680*/  LEA.HI R7, R7, R2, RZ, 0x2 ;  /* 0x0000000207077211 */ /* 0x000fe200078f10ff */
[----:B------:R-:W-:Y:S01]  /*0690*/  VOTEU.ALL UP4, P1 ;  /* 0x00000000003f7886 */ /* 0x000fe20000880000 */
[----:B------:R-:W-:Y:S01]  /*06a0*/  LOP3.LUT R23, R2, 0xc, R23, 0x78, !PT ;  /* 0x0000000c02177812 */ /* 0x000fe200078e7817 */
[----:B------:R-:W-:Y:S01]  /*06b0*/  VOTEU.ALL UP5, P1 ;  /* 0x00000000003f7886 */ /* 0x000fe200008a0000 */
[----:B------:R-:W-:Y:S01]  /*06c0*/  LOP3.LUT R7, R7, 0xfffffffc, RZ, 0xc0, !PT ;  /* 0xfffffffc07077812 */ /* 0x000fe200078ec0ff */
[----:B------:R-:W-:Y:S01]  /*06d0*/  UIADD3 UR4, -UR4, URZ, URZ ;  /* 0x0000003f04047290 */ /* 0x000fe2000fffe13f */
[----:B0-----:R-:W-:-:S03]  /*06e0*/  R2UR UR9, R0 ;  /* 0x00000000000972ca */ /* 0x001fc600000e0000 */
[----:B------:R-:W-:Y:S01]  /*06f0*/  IMAD.IADD R7, R2, 0x1, -R7 ;  /* 0x0000000102077824 */ /* 0x000fe200078e0a07 */
[----:B------:R-:W-:Y:S01]  /*0700*/  UIMAD UR7, UR7, UR4, UR15 ;  /* 0x00000004070772a4 */ /* 0x000fe2000f8e020f */
[----:B------:R-:W0:Y:S01]  /*0710*/  LDC R2, c[0x0][0x140] ;  /* 0x00005000ff027b82 */ /* 0x000e220000000800 */
[----:B-1----:R-:W-:Y:S01]  /*0720*/  @!UP0 ULEA UR12, UR11, UR10, 0x18 ;  /* 0x0000000a0b0c8291 */ /* 0x002fe2000f8ec03f */
[----:B------:R-:W-:Y:S01]  /*0730*/  UMOV UR4, 0x20 ;  /* 0x0000002000047882 */ /* 0x000fe20000000000 */
[----:B------:R-:W-:-:S04]  /*0740*/  @!UP1 UIADD3 UR10, -UR18, 0x100000, URZ ;  /* 0x00100000120a9890 */ /* 0x000fc8000fffe13f */
[----:B------:R-:W-:Y:S02]  /*0750*/  @!UP1 USHF.L.U32 UR11, UR10, 0xb, URZ ;  /* 0x0000000b0a0b9899 */ /* 0x000fe4000800063f */
[----:B------:R-:W-:Y:S01]  /*0760*/  @!UP1 USHF.L.U32 UR10, UR10, 0x1, URZ ;  /* 0x000000010a0a9899 */ /* 0x000fe2000800063f */
[----:B------:R-:W-:Y:S01]  /*0770*/  ISETP.NE.AND P3, PT, R7, UR7, PT ;  /* 0x0000000707007c0c */ /* 0x000fe2000bf65270 */
[----:B------:R-:W-:-:S04]  /*0780*/  @!UP0 UIADD3 UR4, -UR4, 0x100000, URZ ;  /* 0x0010000004048890 */ /* 0x000fc8000fffe13f */
[----:B------:R-:W-:Y:S02]  /*0790*/  @!UP0 USHF.L.U32 UR5, UR4, 0xb, URZ ;  /* 0x0000000b04058899 */ /* 0x000fe4000800063f */
[----:B------:R-:W-:Y:S01]  /*07a0*/  @!UP0 USHF.L.U32 UR4, UR4, 0x1, URZ ;  /* 0x0000000104048899 */ /* 0x000fe2000800063f */
[----:B------:R-:W-:Y:S01]  /*07b0*/  VOTEU.ALL UP0, P0 ;  /* 0x00000000003f7886 */ /* 0x000fe20000000000 */
[----:B--2---:R-:W-:Y:S01]  /*07c0*/  @!UP1 ULEA UR13, UR16, UR13, 0x18 ;  /* 0x0000000d100d9291 */ /* 0x004fe2000f8ec03f */
[----:B------:R-:W-:Y:S01]  /*07d0*/  VOTEU.ALL UP1, P0 ;  /* 0x00000000003f7886 */ /* 0x000fe20000020000 */
[----:B------:R-:W-:Y:S01]  /*07e0*/  UIADD3 UR9, -UR9, URZ, URZ ;  /* 0x0000003f09097290 */ /* 0x000fe2000fffe13f */
[----:B------:R-:W-:Y:S02]  /*07f0*/  LOP3.LUT P0, RZ, R4, 0x7, RZ, 0xc0, !PT ;  /* 0x0000000704ff7812 */ /* 0x000fe4000780c0ff */
[----:B------:R-:W-:Y:S01]  /*0800*/  @P3 SHF.R.S32.HI R0, RZ, 0x1f, R23 ;  /* 0x0000001fff003819 */ /* 0x000fe20000011417 */
[----:B------:R-:W1:Y:S04]  /*0810*/  FENCE.VIEW.ASYNC.S ;  /* 0x00000000000073c6 */ /* 0x000e680000000000 */
[----:B-1----:R-:W1:Y:S01]  /*0820*/  @!UP0 SYNCS.EXCH.64 URZ, [UR12+0x50], UR4 ;  /* 0x000050040c3f85b2 */ /* 0x002e620008000100 */
[----:B------:R-:W-:-:S02]  /*0830*/  ISETP.LT.U32.AND P0, PT, R23, 0x10, !P0 ;  /* 0x000000101700780c */ /* 0x000fc40004701070 */
[----:B------:R-:W-:Y:S02]  /*0840*/  @P3 LEA.HI R0, R0, R23, RZ, 0x2 ;  /* 0x0000001700003211 */ /* 0x000fe400078f10ff */
[----:B0-----:R-:W-:Y:S02]  /*0850*/  ISETP.EQ.U32.AND P1, PT, R2, 0x1, PT ;  /* 0x000000010200780c */ /* 0x001fe40003f22070 */
[----:B------:R-:W-:Y:S02]  /*0860*/  @P3 SHF.R.S32.HI R0, RZ, 0x2, R0 ;  /* 0x00000002ff003819 */ /* 0x000fe40000011400 */
[----:B---3--:R-:W-:Y:S01]  /*0870*/  SEL R5, RZ, 0x1, !P0 ;  /* 0x00000001ff057807 */ /* 0x008fe20004000000 */
[----:B------:R0:W2:Y:S01]  /*0880*/  @!UP1 SYNCS.EXCH.64 URZ, [UR12+0x58], UR4 ;  /* 0x000058040c3f95b2 */ /* 0x0000a20008000100 */
[----:B------:R-:W-:Y:S01]  /*0890*/  NOP ;  /* 0x0000000000007918 */ /* 0x000fe20000000000 */
[----:B0-----:R-:W-:Y:S01]  /*08a0*/  UIMAD UR4, UR17, UR9, UR8 ;  /* 0x00000009110472a4 */ /* 0x001fe2000f8e0208 */
[----:B------:R0:W3:Y:S05]  /*08b0*/  @!UP2 SYNCS.EXCH.64 URZ, [UR13+0x30], UR10 ;  /* 0x0000300a0d3fa5b2 */ /* 0x0000ea0008000100 */
[----:B------:R-:W-:-:S04]  /*08c0*/  @P3 ISETP.NE.AND P4, PT, R0, UR4, PT ;  /* 0x0000000400003c0c */ /* 0x000fc8000bf85270 */
[----:B------:R-:W-:-:S04]  /*08d0*/  @P3 SEL R88, RZ, 0x1, P4 ;  /* 0x00000001ff583807 */ /* 0x000fc80002000000 */
[----:B------:R-:W-:Y:S01]  /*08e0*/  LOP3.LUT R88, R88, R5, RZ, 0xc0, !PT ;  /* 0x0000000558587212 */ /* 0x000fe200078ec0ff */
[----:B------:R0:W0:Y:S01]  /*08f0*/  @!UP3 SYNCS.EXCH.64 URZ, [UR13+0x38], UR10 ;  /* 0x0000380a0d3fb5b2 */ /* 0x0000220008000100 */
[----:B------:R0:W0:Y:S01]  /*0900*/  @!UP4 SYNCS.EXCH.64 URZ, [UR13+0x40], UR10 ;  /* 0x0000400a0d3fc5b2 */ /* 0x0000220008000100 */
[----:B------:R0:W0:Y:S01]  /*0910*/  @!UP5 SYNCS.EXCH.64 URZ, [UR13+0x48], UR10 ;  /* 0x0000480a0d3fd5b2 */ /* 0x0000220008000100 */
[----:B------:R-:W-:Y:S01]  /*0920*/  NOP ;  /* 0x0000000000007918 */ /* 0x000fe20000000000 */
[----:B-1----:R-:W-:Y:S05]  /*0930*/  @!P1 BRA `(.L_x_3) ;  /* 0x0000000000089947 */ /* 0x002fea0003800000 */
[----:B0-234-:R-:W-:Y:S01]  /*0940*/  UCGABAR_ARV ;  /* 0x00000000000079c7 */ /* 0x01dfe20008000000 */
[----:B------:R-:W-:Y:S05]  /*0950*/  BRA `(.L_x_4) ;  /* 0x0000000000047947 */ /* 0x000fea0003800000 */
.L_x_3:
[----:B0-234-:R-:W-:Y:S01]  /*0960*/  NOP ;  /* 0x0000000000007918 */ /* 0x01dfe20000000000 */
.L_x_4:
[----:B------:R-:W-:Y:S01]  /*0970*/  ULDC.64 UR4, c[0x0][0x598] ;  /* 0x0001660000047ab9 */ /* 0x000fe20000000a00 */
[----:B------:R-:W-:Y:S01]  /*0980*/  ULDC.64 UR36, c[0x0][0x208] ;  /* 0x0000820000247ab9 */ /* 0x000fe20000000a00 */
[----:B------:R-:W-:-:S04]  /*0990*/  ISETP.NE.U32.AND P0, PT, RZ, UR4, PT ;  /* 0x00000004ff007c0c */ /* 0x000fc8000bf05070 */
[----:B------:R-:W-:-:S13]  /*09a0*/  ISETP.NE.AND.EX P0, PT, RZ, UR5, PT, P0 ;  /* 0x00000005ff007c0c */ /* 0x000fda000bf05300 */
[----:B------:R-:W-:Y:S05]  /*09b0*/  @!P0 BRA `(.L_x_5) ;  /* 0x00000000001c8947 */ /* 0x000fea0003800000 */
[----:B------:R-:W0:Y:S02]  /*09c0*/  LDC.64 R6, c[0x0][0x598] ;  /* 0x00016600ff067b82 */ /* 0x000e240000000a00 */
[----:B0-----:R-:W2:Y:S02]  /*09d0*/  LDG.E.64 R6, desc[UR36][R6.64] ;  /* 0x0000002406067981 */ /* 0x001ea4000c1e1b00 */
[----:B--2---:R-:W-:-:S04]  /*09e0*/  ISETP.NE.U32.AND P0, PT, R6, RZ, PT ;  /* 0x000000ff0600720c */ /* 0x004fc80003f05070 */
[----:B------:R-:W-:-:S13]  /*09f0*/  ISETP.NE.AND.EX P0, PT, R7, RZ, PT, P0 ;  /* 0x000000ff0700720c */ /* 0x000fda0003f05300 */
[----:B------:R-:W-:Y:S05]  /*0a00*/  @!P0 BRA `(.L_x_5) ;  /* 0x0000000000088947 */ /* 0x000fea0003800000 */
[----:B------:R0:W5:Y:S01]  /*0a10*/  LD.E R89, desc[UR36][R6.64] ;  /* 0x0000002406597980 */ /* 0x000162000c101900 */
[----:B------:R-:W-:Y:S05]  /*0a20*/  BRA `(.L_x_6) ;  /* 0x0000000000247947 */ /* 0x000fea0003800000 */
.L_x_5:
[----:B------:R-:W-:Y:S02]  /*0a30*/  ULDC.64 UR4, c[0x0][0x588] ;  /* 0x0001620000047ab9 */ /* 0x000fe40000000a00 */
[----:B------:R-:W-:-:S04]  /*0a40*/  ISETP.NE.U32.AND P0, PT, RZ, UR4, PT ;  /* 0x00000004ff007c0c */ /* 0x000fc8000bf05070 */
[----:B------:R-:W-:-:S13]  /*0a50*/  ISETP.NE.AND.EX P0, PT, RZ, UR5, PT, P0 ;  /* 0x00000005ff007c0c */ /* 0x000fda000bf05300 */
[----:B------:R-:W-:Y:S05]  /*0a60*/  @!P0 BRA `(.L_x_7) ;  /* 0x00000000000c8947 */ /* 0x000fea0003800000 */
[----:B------:R-:W0:Y:S02]  /*0a70*/  LDC.64 R6, c[0x0][0x588] ;  /* 0x00016200ff067b82 */ /* 0x000e240000000a00 */
[----:B0-----:R1:W5:Y:S01]  /*0a80*/  LDG.E R89, desc[UR36][R6.64] ;  /* 0x0000002406597981 */ /* 0x001362000c1e1900 */
[----:B------:R-:W-:Y:S05]  /*0a90*/  BRA `(.L_x_6) ;  /* 0x0000000000087947 */ /* 0x000fea0003800000 */
.L_x_7:
[----:B------:R-:W-:Y:S02]  /*0aa0*/  ULDC UR4, c[0x0][0x580] ;  /* 0x0001600000047ab9 */ /* 0x000fe40000000800 */
[----:B------:R-:W-:-:S07]  /*0ab0*/  IMAD.U32 R89, RZ, RZ, UR4 ;  /* 0x00000004ff597e24 */ /* 0x000fce000f8e00ff */
.L_x_6:
[----:B------:R-:W-:Y:S02]  /*0ac0*/  ULDC.64 UR4, c[0x0][0x5a0] ;  /* 0x0001680000047ab9 */ /* 0x000fe40000000a00 */
[----:B------:R-:W-:-:S04]  /*0ad0*/  ISETP.NE.U32.AND P0, PT, RZ, UR4, PT ;  /* 0x00000004ff007c0c */ /* 0x000fc8000bf05070 */
[----:B------:R-:W-:-:S13]  /*0ae0*/  ISETP.NE.AND.EX P0, PT, RZ, UR5, PT, P0 ;  /* 0x00000005ff007c0c */ /* 0x000fda000bf05300 */
[----:B------:R-:W-:Y:S05]  /*0af0*/  @!P0 BRA `(.L_x_8) ;  /* 0x00000000001c8947 */ /* 0x000fea0003800000 */
[----:B01----:R-:W0:Y:S02]  /*0b00*/  LDC.64 R6, c[0x0][0x5a0] ;  /* 0x00016800ff067b82 */ /* 0x003e240000000a00 */
[----:B0-----:R-:W2:Y:S02]  /*0b10*/  LDG.E.64 R6, desc[UR36][R6.64] ;  /* 0x0000002406067981 */ /* 0x001ea4000c1e1b00 */
[----:B--2---:R-:W-:-:S04]  /*0b20*/  ISETP.NE.U32.AND P0, PT, R6, RZ, PT ;  /* 0x000000ff0600720c */ /* 0x004fc80003f05070 */
[----:B------:R-:W-:-:S13]  /*0b30*/  ISETP.NE.AND.EX P0, PT, R7, RZ, PT, P0 ;  /* 0x000000ff0700720c */ /* 0x000fda0003f05300 */
[----:B------:R-:W-:Y:S05]  /*0b40*/  @!P0 BRA `(.L_x_8) ;  /* 0x0000000000088947 */ /* 0x000fea0003800000 */
[----:B------:R0:W5:Y:S01]  /*0b50*/  LD.E R90, desc[UR36][R6.64] ;  /* 0x00000024065a7980 */ /* 0x000162000c101900 */
[----:B------:R-:W-:Y:S05]  /*0b60*/  BRA `(.L_x_9) ;  /* 0x0000000000247947 */ /* 0x000fea0003800000 */
.L_x_8:
[----:B------:R-:W-:Y:S02]  /*0b70*/  ULDC.64 UR4, c[0x0][0x590] ;  /* 0x0001640000047ab9 */ /* 0x000fe40000000a00 */
[----:B------:R-:W-:-:S04]  /*0b80*/  ISETP.NE.U32.AND P0, PT, RZ, UR4, PT ;  /* 0x00000004ff007c0c */ /* 0x000fc8000bf05070 */
[----:B------:R-:W-:-:S13]  /*0b90*/  ISETP.NE.AND.EX P0, PT, RZ, UR5, PT, P0 ;  /* 0x00000005ff007c0c */ /* 0x000fda000bf05300 */
[----:B------:R-:W-:Y:S05]  /*0ba0*/  @!P0 BRA `(.L_x_10) ;  /* 0x00000000000c8947 */ /* 0x000fea0003800000 */
[----:B------:R-:W2:Y:S02]  /*0bb0*/  LDC.64 R90, c[0x0][0x590] ;  /* 0x00016400ff5a7b82 */ /* 0x000ea40000000a00 */
[----:B--2---:R2:W5:Y:S01]  /*0bc0*/  LDG.E R90, desc[UR36][R90.64] ;  /* 0x000000245a5a7981 */ /* 0x004562000c1e1900 */
[----:B------:R-:W-:Y:S05]  /*0bd0*/  BRA `(.L_x_9) ;  /* 0x0000000000087947 */ /* 0x000fea0003800000 */
.L_x_10:
[----:B------:R-:W-:Y:S02]  /*0be0*/  ULDC UR4, c[0x0][0x584] ;  /* 0x0001610000047ab9 */ /* 0x000fe40000000800 */
[----:B------:R-:W-:-:S07]  /*0bf0*/  IMAD.U32 R90, RZ, RZ, UR4 ;  /* 0x00000004ff5a7e24 */ /* 0x000fce000f8e00ff */
.L_x_9:
[----:B------:R-:W-:Y:S01]  /*0c00*/  ULDC UR4, c[0x0][0x65c] ;  /* 0x0001970000047ab9 */ /* 0x000fe20000000800 */
[----:B01----:R-:W0:Y:S01]  /*0c10*/  LDC.64 R6, c[0x0][0x650] ;  /* 0x00019400ff067b82 */ /* 0x003e220000000a00 */
[----:B------:R-:W-:Y:S01]  /*0c20*/  UISETP.NE.AND UP2, UPT, UR4, 0x1, UPT ;  /* 0x000000010400788c */ /* 0x000fe2000bf45270 */
[----:B------:R-:W-:Y:S01]  /*0c30*/  IMAD.MOV.U32 R18, RZ, RZ, -0x1 ;  /* 0xffffffffff127424 */ /* 0x000fe200078e00ff */
[----:B------:R-:W-:Y:S01]  /*0c40*/  UISETP.NE.AND UP0, UPT, UR19, 0x2, UPT ;  /* 0x000000021300788c */ /* 0x000fe2000bf05270 */
[----:B------:R-:W-:Y:S01]  /*0c50*/  IMAD.MOV.U32 R2, RZ, RZ, -0x1 ;  /* 0xffffffffff027424 */ /* 0x000fe200078e00ff */
[----:B------:R-:W-:Y:S01]  /*0c60*/  UP2UR UR61, UPR, URZ, 0x4 ;  /* 0x000000043f3d7883 */ /* 0x000fe20008000000 */
[----:B------:R-:W-:-:S06]  /*0c70*/  IMAD.MOV.U32 R19, RZ, RZ, -0x1 ;  /* 0xffffffffff137424 */ /* 0x000fcc00078e00ff */
[----:B------:R-:W-:Y:S01]  /*0c80*/  @UP2 ULDC UR12, c[0x0][0x10] ;  /* 0x00000400000c2ab9 */ /* 0x000fe20000000800 */
[----:B------:R-:W-:Y:S01]  /*0c90*/  @UP2 UMOV UR4, UR8 ;  /* 0x0000000800042c82 */ /* 0x000fe20008000000 */
[----:B------:R-:W-:Y:S01]  /*0ca0*/  @UP2 UMOV UR5, URZ ;  /* 0x0000003f00052c82 */ /* 0x000fe20008000000 */
[----:B------:R-:W-:Y:S01]  /*0cb0*/  @!UP2 ULDC UR16, c[0x0][0xc] ;  /* 0x000003000010aab9 */ /* 0x000fe20000000800 */
[----:B------:R-:W-:Y:S01]  /*0cc0*/  @UP2 UIMAD.WIDE.U32 UR12, UR15, UR12, UR4 ;  /* 0x0000000c0f0c22a5 */ /* 0x000fe2000f8e0004 */
[----:B------:R-:W-:Y:S02]  /*0cd0*/  ULDC UR10, c[0x0][0xc] ;  /* 0x00000300000a7ab9 */ /* 0x000fe40000000800 */
[----:B------:R-:W-:Y:S01]  /*0ce0*/  @UP2 UMOV UR4, URZ ;  /* 0x0000003f00042c82 */ /* 0x000fe20008000000 */
[----:B------:R-:W-:Y:S01]  /*0cf0*/  ULDC UR11, c[0x0][0x10] ;  /* 0x00000400000b7ab9 */ /* 0x000fe20000000800 */
[----:B------:R-:W-:Y:S01]  /*0d00*/  @UP2 UIADD3 UR18, UR13, UR4, URZ ;  /* 0x000000040d122290 */ /* 0x000fe2000fffe03f */
[----:B------:R-:W-:-:S02]  /*0d10*/  UMOV UR5, URZ ;  /* 0x0000003f00057c82 */ /* 0x000fc40008000000 */
[----:B------:R-:W-:Y:S01]  /*0d20*/  UMOV UR4, UR15 ;  /* 0x0000000f00047c82 */ /* 0x000fe20008000000 */
[----:B------:R-:W-:Y:S02]  /*0d30*/  UIMAD.WIDE.U32 UR10, UR10, UR11, URZ ;  /* 0x0000000b0a0a72a5 */ /* 0x000fe4000f8e003f */
[----:B------:R-:W-:Y:S01]  /*0d40*/  @!UP2 UIMAD.WIDE.U32 UR4, UR8, UR16, UR4 ;  /* 0x000000100804a2a5 */ /* 0x000fe2000f8e0004 */
[----:B------:R-:W-:Y:S02]  /*0d50*/  ULDC UR13, c[0x0][0x14] ;  /* 0x00000500000d7ab9 */ /* 0x000fe40000000800 */
[----:B------:R-:W-:Y:S02]  /*0d60*/  UIMAD.WIDE.U32 UR46, UR10, UR13, URZ ;  /* 0x0000000d0a2e72a5 */ /* 0x000fe4000f8e003f */
[----:B------:R-:W-:Y:S02]  /*0d70*/  UIMAD UR10, UR11, UR13, URZ ;  /* 0x0000000d0b0a72a4 */ /* 0x000fe4000f8e023f */
[----:B------:R-:W-:Y:S01]  /*0d80*/  @!UP2 UMOV UR12, UR4 ;  /* 0x00000004000cac82 */ /* 0x000fe20008000000 */
[----:B------:R-:W-:Y:S01]  /*0d90*/  @!UP2 UMOV UR18, UR5 ;  /* 0x000000050012ac82 */ /* 0x000fe20008000000 */
[----:B------:R-:W-:-:S02]  /*0da0*/  UIADD3 UR20, UR47, UR10, URZ ;  /* 0x0000000a2f147290 */ /* 0x000fc4000fffe03f */
[----:B------:R-:W-:-:S04]  /*0db0*/  UIADD3 UR4, UP1, UR12, UR46, URZ ;  /* 0x0000002e0c047290 */ /* 0x000fc8000ff3e03f */
[----:B------:R-:W-:Y:S02]  /*0dc0*/  UIADD3.X UR5, UR18, UR20, URZ, UP1, !UPT ;  /* 0x0000001412057290 */ /* 0x000fe40008ffe43f */
[----:B------:R-:W-:Y:S01]  /*0dd0*/  IMAD.U32 R22, RZ, RZ, UR20 ;  /* 0x00000014ff167e24 */ /* 0x000fe2000f8e00ff */
[----:B------:R-:W-:Y:S02]  /*0de0*/  USEL UR4, UR4, UR12, !UP0 ;  /* 0x0000000c04047287 */ /* 0x000fe4000c000000 */
[----:B------:R-:W-:-:S04]  /*0df0*/  USEL UR5, UR5, UR18, !UP0 ;  /* 0x0000001205057287 */ /* 0x000fc8000c000000 */
[----:B0-----:R-:W-:Y:S01]  /*0e00*/  ISETP.LE.U32.AND P0, PT, R6, UR4, PT ;  /* 0x0000000406007c0c */ /* 0x001fe2000bf03070 */
[----:B------:R-:W-:Y:S02]  /*0e10*/  IMAD.U32 R16, RZ, RZ, UR4 ;  /* 0x00000004ff107e24 */ /* 0x000fe4000f8e00ff */
[----:B------:R-:W-:Y:S02]  /*0e20*/  IMAD.U32 R0, RZ, RZ, UR5 ;  /* 0x00000005ff007e24 */ /* 0x000fe4000f8e00ff */
[----:B------:R-:W-:-:S03]  /*0e30*/  IMAD.U32 R17, RZ, RZ, UR5 ;  /* 0x00000005ff117e24 */ /* 0x000fc6000f8e00ff */
[----:B------:R-:W-:Y:S02]  /*0e40*/  ISETP.GE.U32.AND.EX P0, PT, R0, R7, PT, P0 ;  /* 0x000000070000720c */ /* 0x000fe40003f06100 */
[----:B------:R-:W-:-:S11]  /*0e50*/  PRMT R0, RZ, 0x7610, R0 ;  /* 0x00007610ff007816 */ /* 0x000fd60000000000 */
[----:B------:R-:W-:Y:S05]  /*0e60*/  @P0 BRA `(.L_x_11) ;  /* 0x0000000400500947 */ /* 0x000fea0003800000 */
[----:B------:R-:W-:Y:S01]  /*0e70*/  ULDC.64 UR18, c[0x0][0x628] ;  /* 0x00018a0000127ab9 */ /* 0x000fe20000000a00 */
[C---:B------:R-:W-:Y:S01]  /*0e80*/  R2UR UR20, R16.reuse ;  /* 0x00000000101472ca */ /* 0x040fe200000e0000 */
[----:B------:R-:W-:Y:S01]  /*0e90*/  ULDC UR16, c[0x0][0x630] ;  /* 0x00018c0000107ab9 */ /* 0x000fe20000000800 */
[----:B------:R-:W-:Y:S02]  /*0ea0*/  ISETP.NE.U32.AND P0, PT, RZ, UR18, PT ;  /* 0x00000012ff007c0c */ /* 0x000fe4000bf05070 */
[----:B------:R-:W-:Y:S02]  /*0eb0*/  R2UR UR4, R16 ;  /* 0x00000000100472ca */ /* 0x000fe400000e0000 */
[----:B------:R-:W-:Y:S02]  /*0ec0*/  ISETP.NE.AND.EX P0, PT, RZ, UR19, PT, P0 ;  /* 0x00000013ff007c0c */ /* 0x000fe4000bf05300 */
[----:B------:R-:W-:-:S11]  /*0ed0*/  R2UR UR5, R17 ;  /* 0x00000000110572ca */ /* 0x000fd600000e0000 */
[----:B------:R-:W-:Y:S05]  /*0ee0*/  @!P0 BRA `(.L_x_12) ;  /* 0x0000000000308947 */ /* 0x000fea0003800000 */
[----:B------:R-:W-:Y:S01]  /*0ef0*/  R2UR UR4, R16 ;  /* 0x00000000100472ca */ /* 0x000fe200000e0000 */
[----:B------:R-:W-:Y:S01]  /*0f00*/  ULDC UR12, c[0x0][0x634] ;  /* 0x00018d00000c7ab9 */ /* 0x000fe20000000800 */
[----:B------:R-:W-:-:S11]  /*0f10*/  R2UR UR15, R17 ;  /* 0x00000000110f72ca */ /* 0x000fd600000e0000 */
[----:B------:R-:W-:-:S04]  /*0f20*/  UIADD3 UR12, UP1, UR4, UR12, URZ ;  /* 0x0000000c040c7290 */ /* 0x000fc8000ff3e03f */
[----:B------:R-:W-:-:S04]  /*0f30*/  UIADD3.X UR15, URZ, UR15, URZ, UP1, !UPT ;  /* 0x0000000f3f0f7290 */ /* 0x000fc80008ffe43f */
[----:B------:R-:W-:-:S04]  /*0f40*/  UIMAD.WIDE.U32 UR4, UR15, UR18, URZ ;  /* 0x000000120f0472a5 */ /* 0x000fc8000f8e003f */
[----:B------:R-:W-:Y:S02]  /*0f50*/  UIMAD.WIDE.U32 UR10, UP1, UR12, UR19, UR4 ;  /* 0x000000130c0a72a5 */ /* 0x000fe4000f820004 */
[----:B------:R-:W-:Y:S02]  /*0f60*/  UIMAD.WIDE.U32 UR4, UR12, UR18, URZ ;  /* 0x000000120c0472a5 */ /* 0x000fe4000f8e003f */
[----:B------:R-:W-:Y:S02]  /*0f70*/  UIADD3.X UR13, URZ, URZ, URZ, UP1, !UPT ;  /* 0x0000003f3f0d7290 */ /* 0x000fe40008ffe43f */
[----:B------:R-:W-:Y:S01]  /*0f80*/  UIADD3 URZ, UP1, UR5, UR10, URZ ;  /* 0x0000000a053f7290 */ /* 0x000fe2000ff3e03f */
[----:B------:R-:W-:-:S03]  /*0f90*/  UMOV UR12, UR11 ;  /* 0x0000000b000c7c82 */ /* 0x000fc60008000000 */
[----:B------:R-:W-:-:S12]  /*0fa0*/  UIMAD.WIDE.U32.X UR4, UR15, UR19, UR12, UP1 ;  /* 0x000000130f0472a5 */ /* 0x000fd800088e040c */
.L_x_12:
[----:B------:R-:W-:Y:S01]  /*0fb0*/  USHF.R.U64 UR4, UR4, UR16, UR5 ;  /* 0x0000001004047299 */ /* 0x000fe20008001205 */
[----:B------:R-:W-:Y:S01]  /*0fc0*/  R2UR UR11, R17 ;  /* 0x00000000110b72ca */ /* 0x000fe200000e0000 */
[----:B------:R-:W-:Y:S02]  /*0fd0*/  USHF.R.U32.HI UR5, URZ, UR16, UR5 ;  /* 0x000000103f057299 */ /* 0x000fe40008011605 */
[----:B------:R-:W-:Y:S01]  /*0fe0*/  UIADD3 UR12, UP1, URZ, -UR4, URZ ;  /* 0x800000043f0c7290 */ /* 0x000fe2000ff3e03f */
[----:B------:R-:W-:Y:S01]  /*0ff0*/  ULDC.64 UR18, c[0x0][0x620] ;  /* 0x0001880000127ab9 */ /* 0x000fe20000000a00 */
[----:B------:R-:W-:Y:S02]  /*1000*/  UISETP.NE.AND UP2, UPT, UR61, URZ, UPT ;  /* 0x0000003f3d00728c */ /* 0x000fe4000bf45270 */
[----:B------:R-:W-:Y:S01]  /*1010*/  UIADD3.X UR5, URZ, ~UR5, URZ, UP1, !UPT ;  /* 0x800000053f057290 */ /* 0x000fe20008ffe43f */
[----:B------:R-:W-:Y:S01]  /*1020*/  UMOV UR10, UR20 ;  /* 0x00000014000a7c82 */ /* 0x000fe20008000000 */
[----:B------:R-:W-:-:S02]  /*1030*/  ULDC UR13, c[0x0][0x618] ;  /* 0x00018600000d7ab9 */ /* 0x000fc40000000800 */
[----:B------:R-:W-:Y:S02]  /*1040*/  UIMAD UR5, UR5, UR18, URZ ;  /* 0x00000012050572a4 */ /* 0x000fe4000f8e023f */
[----:B------:R-:W-:Y:S02]  /*1050*/  UIMAD.WIDE.U32 UR10, UR12, UR18, UR10 ;  /* 0x000000120c0a72a5 */ /* 0x000fe4000f8e000a */
[----:B------:R-:W-:Y:S02]  /*1060*/  UIMAD UR12, UR12, UR19, UR5 ;  /* 0x000000130c0c72a4 */ /* 0x000fe4000f8e0205 */
[----:B------:R-:W-:Y:S02]  /*1070*/  @UP2 UIMAD UR7, UR17, UR9, UR8 ;  /* 0x00000009110722a4 */ /* 0x000fe4000f8e0208 */
[----:B------:R-:W-:Y:S01]  /*1080*/  UIADD3 UR11, UR11, UR12, URZ ;  /* 0x0000000c0b0b7290 */ /* 0x000fe2000fffe03f */
[----:B------:R-:W-:Y:S01]  /*1090*/  ULDC.64 UR8, c[0x0][0x640] ;  /* 0x0001900000087ab9 */ /* 0x000fe20000000a00 */
[----:B------:R-:W-:-:S02]  /*10a0*/  ULDC UR15, c[0x0][0x608] ;  /* 0x00018200000f7ab9 */ /* 0x000fc40000000800 */
[----:B------:R-:W-:Y:S01]  /*10b0*/  USHF.R.U64 UR20, UR10, UR13, UR11 ;  /* 0x0000000d0a147299 */ /* 0x000fe2000800120b */
[----:B------:R-:W-:Y:S01]  /*10c0*/  ISETP.NE.U32.AND P0, PT, RZ, UR8, PT ;  /* 0x00000008ff007c0c */ /* 0x000fe2000bf05070 */
[----:B------:R-:W-:Y:S01]  /*10d0*/  USHF.R.U32.HI UR11, URZ, UR13, UR11 ;  /* 0x0000000d3f0b7299 */ /* 0x000fe2000801160b */
[----:B------:R-:W-:Y:S02]  /*10e0*/  ULDC UR21, c[0x0][0x658] ;  /* 0x0001960000157ab9 */ /* 0x000fe40000000800 */
[----:B------:R-:W-:Y:S01]  /*10f0*/  ISETP.NE.AND.EX P0, PT, RZ, UR9, PT, P0 ;  /* 0x00000009ff007c0c */ /* 0x000fe2000bf05300 */
[----:B------:R-:W-:Y:S02]  /*1100*/  USHF.R.U64 UR25, UR20, UR15, UR11 ;  /* 0x0000000f14197299 */ /* 0x000fe4000800120b */
[----:B------:R-:W-:Y:S01]  /*1110*/  USHF.R.U32.HI UR11, URZ, UR15, UR11 ;  /* 0x0000000f3f0b7299 */ /* 0x000fe2000801160b */
[----:B------:R-:W-:Y:S01]  /*1120*/  UMOV UR10, 0xffffffff ;  /* 0xffffffff000a7882 */ /* 0x000fe20000000000 */
[----:B------:R-:W-:Y:S01]  /*1130*/  ULDC UR5, c[0x0][0x600] ;  /* 0x0001800000057ab9 */ /* 0x000fe20000000800 */
[----:B------:R-:W-:-:S02]  /*1140*/  USHF.L.U32 UR10, UR10, UR21, URZ ;  /* 0x000000150a0a7299 */ /* 0x000fc4000800063f */
[----:B------:R-:W-:Y:S02]  /*1150*/  USHF.R.U64 UR26, UR25, UR21, UR11 ;  /* 0x00000015191a7299 */ /* 0x000fe4000800120b */
[----:B------:R-:W-:Y:S02]  /*1160*/  ULOP3.LUT UR15, URZ, UR10, URZ, 0x33, !UPT ;  /* 0x0000000a3f0f7292 */ /* 0x000fe4000f8e333f */
[----:B------:R-:W-:Y:S02]  /*1170*/  UIADD3 UR19, UR5, -0x1, URZ ;  /* 0xffffffff05137890 */ /* 0x000fe4000fffe03f */
[----:B------:R-:W-:Y:S01]  /*1180*/  USHF.R.U32.HI UR11, URZ, UR21, UR11 ;  /* 0x000000153f0b7299 */ /* 0x000fe2000801160b */
[----:B------:R-:W-:Y:S01]  /*1190*/  ULDC UR22, c[0x0][0x648] ;  /* 0x0001920000167ab9 */ /* 0x000fe20000000800 */
[----:B------:R-:W-:Y:S01]  /*11a0*/  ULDC UR23, c[0x0][0x638] ;  /* 0x00018e0000177ab9 */ /* 0x000fe20000000800 */
[----:B------:R-:W-:Y:S01]  /*11b0*/  UMOV UR24, 0x1 ;  /* 0x0000000100187882 */ /* 0x000fe20000000000 */
[----:B------:R-:W-:Y:S01]  /*11c0*/  UMOV UR10, UR26 ;  /* 0x0000001a000a7c82 */ /* 0x000fe20008000000 */
[----:B------:R-:W-:Y:S07]  /*11d0*/  @!P0 BRA `(.L_x_13) ;  /* 0x0000000000308947 */ /* 0x000fee0003800000 */
[----:B------:R-:W-:Y:S02]  /*11e0*/  ULDC UR16, c[0x0][0x64c] ;  /* 0x0001930000107ab9 */ /* 0x000fe40000000800 */
        /* <DEDUP_REMOVED lines=8> */
[----:B------:R-:W-:-:S07]  /*1270*/  UIMAD.WIDE.U32.X UR8, UR18, UR9, UR16, UP1 ;  /* 0x00000009120872a5 */ /* 0x000fce00088e0410 */
[----:B------:R-:W-:Y:S01]  /*1280*/  UMOV UR10, UR8 ;  /* 0x00000008000a7c82 */ /* 0x000fe20008000000 */
[----:B------:R-:W-:-:S05]  /*1290*/  UMOV UR11, UR9 ;  /* 0x00000009000b7c82 */ /* 0x000fca0008000000 */
.L_x_13:
[----:B------:R-:W-:Y:S01]  /*12a0*/  USHF.R.U64 UR9, UR10, UR22, UR11 ;  /* 0x000000160a097299 */ /* 0x000fe2000800120b */
[----:B------:R-:W-:Y:S01]  /*12b0*/  IMAD.MOV.U32 R0, RZ, RZ, 0x1 ;  /* 0x00000001ff007424 */ /* 0x000fe200078e00ff */
[----:B------:R-:W-:Y:S01]  /*12c0*/  USHF.L.U32 UR8, UR24, UR21, URZ ;  /* 0x0000001518087299 */ /* 0x000fe2000800063f */
[----:B------:R-:W-:Y:S01]  /*12d0*/  IMAD.U32 R19, RZ, RZ, UR4 ;  /* 0x00000004ff137e24 */ /* 0x000fe2000f8e00ff */
[----:B------:R-:W-:Y:S02]  /*12e0*/  ULOP3.LUT UR15, UR25, UR15, URZ, 0xc0, !UPT ;  /* 0x0000000f190f7292 */ /* 0x000fe4000f8ec03f */
[----:B------:R-:W-:Y:S02]  /*12f0*/  UIADD3 UR10, -UR9, URZ, URZ ;  /* 0x0000003f090a7290 */ /* 0x000fe4000fffe13f */
[----:B------:R-:W-:Y:S02]  /*1300*/  UIMAD UR15, UR8, UR9, UR15 ;  /* 0x00000009080f72a4 */ /* 0x000fe4000f8e020f */
[----:B------:R-:W-:-:S02]  /*1310*/  ULOP3.LUT UR19, UR20, UR19, URZ, 0xc0, !UPT ;  /* 0x0000001314137292 */ /* 0x000fc4000f8ec03f */
[----:B------:R-:W-:Y:S01]  /*1320*/  UIMAD UR8, UR10, UR23, UR26 ;  /* 0x000000170a0872a4 */ /* 0x000fe2000f8e021a */
[----:B------:R-:W-:Y:S01]  /*1330*/  ULDC UR9, c[0x0][0x610] ;  /* 0x0001840000097ab9 */ /* 0x000fe20000000800 */
[----:B------:R-:W-:Y:S02]  /*1340*/  UISETP.NE.AND UP1, UPT, UR61, URZ, UPT ;  /* 0x0000003f3d00728c */ /* 0x000fe4000bf25270 */
[----:B------:R-:W-:Y:S02]  /*1350*/  UIMAD UR7, UR15, UR9, UR7 ;  /* 0x000000090f0772a4 */ /* 0x000fe4000f8e0207 */
[----:B------:R-:W-:-:S04]  /*1360*/  UIMAD UR8, UR8, UR5, UR19 ;  /* 0x00000005080872a4 */ /* 0x000fc8000f8e0213 */
[----:B------:R-:W-:Y:S02]  /*1370*/  USEL UR5, UR8, UR7, !UP1 ;  /* 0x0000000708057287 */ /* 0x000fe4000c800000 */
[----:B------:R-:W-:-:S04]  /*1380*/  USEL UR7, UR7, UR8, !UP1 ;  /* 0x0000000807077287 */ /* 0x000fc8000c800000 */
[----:B------:R-:W-:Y:S02]  /*1390*/  IMAD.U32 R2, RZ, RZ, UR5 ;  /* 0x00000005ff027e24 */ /* 0x000fe4000f8e00ff */
[----:B------:R-:W-:-:S07]  /*13a0*/  IMAD.U32 R18, RZ, RZ, UR7 ;  /* 0x00000007ff127e24 */ /* 0x000fce000f8e00ff */
.L_x_11:
[----:B------:R-:W-:Y:S05]  /*13b0*/  @!P1 BRA `(.L_x_14) ;  /* 0x00000000000c9947 */ /* 0x000fea0003800000 */
[----:B------:R-:W-:Y:S01]  /*13c0*/  UCGABAR_WAIT ;  /* 0x0000000000007dc7 */ /* 0x000fe20008000000 */
[----:B------:R-:W-:Y:S01]  /*13d0*/  CCTL.IVALL ;  /* 0x00000000ff00798f */ /* 0x000fe20002000000 */
[----:B------:R-:W-:Y:S05]  /*13e0*/  BRA `(.L_x_15) ;  /* 0x0000000000047947 */ /* 0x000fea0003800000 */
.L_x_14:
[----:B------:R-:W-:Y:S06]  /*13f0*/  BAR.SYNC.DEFER_BLOCKING 0x0 ;  /* 0x0000000000007b1d */ /* 0x000fec0000010000 */
.L_x_15:
[----:B------:R-:W-:Y:S02]  /*1400*/  ULDC UR4, c[0x0][0x28c] ;  /* 0x0000a30000047ab9 */ /* 0x000fe40000000800 */
[----:B------:R-:W-:-:S04]  /*1410*/  UIADD3 UR4, UR4, 0x7f, URZ ;  /* 0x0000007f04047890 */ /* 0x000fc8000fffe03f */
[----:B------:R-:W-:-:S04]  /*1420*/  USHF.R.S32.HI UR5, URZ, 0x1f, UR4 ;  /* 0x0000001f3f057899 */ /* 0x000fc80008011404 */
[----:B------:R-:W-:-:S04]  /*1430*/  ULEA.HI UR5, UR5, UR4, URZ, 0x7 ;  /* 0x0000000405057291 */ /* 0x000fc8000f8f383f */
[----:B------:R-:W-:Y:S01]  /*1440*/  USHF.R.S32.HI UR39, URZ, 0x7, UR5 ;  /* 0x000000073f277899 */ /* 0x000fe20008011405 */
[----:B------:R-:W-:Y:S11]  /*1450*/  @!P2 BRA `(.L_x_16) ;  /* 0x000000540050a947 */ /* 0x000ff60003800000 */
[----:B------:R-:W-:-:S06]  /*1460*/  UISETP.GT.U32.AND UP1, UPT, UR14, 0x1, UPT ;  /* 0x000000010e00788c */ /* 0x000fcc000bf24070 */
[----:B------:R-:W-:-:S13]  /*1470*/  PLOP3.LUT P0, PT, PT, PT, UP1, 0x80, 0x0 ;  /* 0x000000000000781c */ /* 0x000fda0003f0f018 */
[----:B------:R-:W-:Y:S05]  /*1480*/  @P0 EXIT ;  /* 0x000000000000094d */ /* 0x000fea0003800000 */
.L_x_17:
[----:B------:R-:W-:-:S08]  /*1490*/  NOP ;  /* 0x0000000000007918 */ /* 0x000fd00000000000 */
[----:B------:R-:W0:Y:S02]  /*14a0*/  USETMAXREG.TRY_ALLOC.CTAPOOL UP1, 0xe8 ;  /* 0x000000e8000079c8 */ /* 0x000e240008020600 */
[----:B0-----:R-:W-:-:S13]  /*14b0*/  PLOP3.LUT P0, PT, PT, PT, UP1, 0x80, 0x0 ;  /* 0x000000000000781c */ /* 0x001fda0003f0f018 */
[----:B------:R-:W-:Y:S05]  /*14c0*/  @!P0 BRA `(.L_x_17) ;  /* 0xfffffffc00f08947 */ /* 0x000fea000383ffff */
[----:B------:R-:W-:-:S13]  /*14d0*/  LOP3.LUT P0, RZ, R0, 0xff, RZ, 0xc0, !PT ;  /* 0x000000ff00ff7812 */ /* 0x000fda000780c0ff */
[----:B------:R-:W-:Y:S05]  /*14e0*/  @!P0 EXIT ;  /* 0x000000000000894d */ /* 0x000fea0003800000 */
[----:B------:R-:W0:Y:S01]  /*14f0*/  S2UR UR5, SR_CgaCtaId ;  /* 0x00000000000579c3 */ /* 0x000e220000008800 */
[CC--:B------:R-:W-:Y:S01]  /*1500*/  LEA.HI R0, R9.reuse, R4.reuse, RZ, 0x2 ;  /* 0x0000000409007211 */ /* 0x0c0fe200078f10ff */
[----:B------:R-:W-:Y:S01]  /*1510*/  UMOV UR40, 0x400 ;  /* 0x0000040000287882 */ /* 0x000fe20000000000 */
[----:B------:R-:W-:Y:S01]  /*1520*/  R2UR UR4, R22 ;  /* 0x00000000160472ca */ /* 0x000fe200000e0000 */
[----:B------:R-:W-:Y:S01]  /*1530*/  ULDC.64 UR44, c[0x0][0x288] ;  /* 0x0000a200002c7ab9 */ /* 0x000fe20000000a00 */
[--C-:B------:R-:W-:Y:S01]  /*1540*/  SHF.R.S32.HI R92, RZ, 0x2, R0.reuse ;  /* 0x00000002ff5c7819 */ /* 0x100fe20000011400 */
[----:B------:R-:W-:Y:S01]  /*1550*/  ULOP3.LUT UR41, UR39, 0x1, URZ, 0xc0, !UPT ;  /* 0x0000000127297892 */ /* 0x000fe2000f8ec03f */
[----:B------:R-:W-:Y:S01]  /*1560*/  SHF.R.S32.HI R3, RZ, 0x1f, R0 ;  /* 0x0000001fff037819 */ /* 0x000fe20000011400 */
[----:B------:R-:W2:Y:S01]  /*1570*/  LDC.64 R96, c[0x0][0x5c8] ;  /* 0x00017200ff607b82 */ /* 0x000ea20000000a00 */
[----:B------:R-:W-:Y:S01]  /*1580*/  LEA.HI R9, R9, R4, RZ, 0x5 ;  /* 0x0000000409097211 */ /* 0x000fe200078f28ff */
[----:B------:R-:W-:Y:S01]  /*1590*/  UISETP.LT.AND UP1, UPT, UR39, 0x1, UPT ;  /* 0x000000012700788c */ /* 0x000fe2000bf21270 */
[----:B------:R-:W-:Y:S01]  /*15a0*/  LEA.HI R3, R3, R92, RZ, 0x3 ;  /* 0x0000005c03037211 */ /* 0x000fe200078f18ff */
[----:B------:R-:W-:Y:S01]  /*15b0*/  ULDC UR48, c[0x0][0x658] ;  /* 0x0001960000307ab9 */ /* 0x000fe20000000800 */
[----:B------:R-:W-:Y:S01]  /*15c0*/  SHF.R.S32.HI R9, RZ, 0x5, R9 ;  /* 0x00000005ff097819 */ /* 0x000fe20000011409 */
[----:B------:R-:W-:Y:S01]  /*15d0*/  UMOV UR6, 0xffffffff ;  /* 0xffffffff00067882 */ /* 0x000fe20000000000 */
[----:B------:R-:W-:Y:S01]  /*15e0*/  LOP3.LUT R3, R3, 0xfffffff8, RZ, 0xc0, !PT ;  /* 0xfffffff803037812 */ /* 0x000fe200078ec0ff */
[----:B------:R-:W-:-:S02]  /*15f0*/  USHF.L.U64.HI UR50, UR46, 0x1, UR4 ;  /* 0x000000012e327899 */ /* 0x000fc40008010204 */
[----:B------:R-:W-:Y:S02]  /*1600*/  USHF.R.U32.HI UR4, URZ, 0x1, UR39 ;  /* 0x000000013f047899 */ /* 0x000fe40008011627 */
[----:B------:R-:W-:Y:S01]  /*1610*/  IMAD.IADD R92, R92, 0x1, -R3 ;  /* 0x000000015c5c7824 */ /* 0x000fe200078e0a03 */
[----:B------:R-:W-:Y:S01]  /*1620*/  LOP3.LUT R3, R0, 0xfffffffc, RZ, 0xc0, !PT ;  /* 0xfffffffc00037812 */ /* 0x000fe200078ec0ff */
[----:B------:R-:W-:Y:S01]  /*1630*/  VIADD R0, R98, 0xffffffff ;  /* 0xffffffff62007836 */ /* 0x000fe20000000000 */
[----:B------:R-:W-:Y:S01]  /*1640*/  ULOP3.LUT UR4, UR4, 0x1, URZ, 0xc0, !UPT ;  /* 0x0000000104047892 */ /* 0x000fe2000f8ec03f */
[--C-:B------:R-:W-:Y:S01]  /*1650*/  IMAD R100, R9, -0x10, -R92.reuse ;  /* 0xfffffff009647824 */ /* 0x100fe200078e0a5c */
[----:B0-----:R-:W-:Y:S01]  /*1660*/  ULEA UR40, UR5, UR40, 0x18 ;  /* 0x0000002805287291 */ /* 0x001fe2000f8ec03f */
[----:B------:R-:W-:Y:S01]  /*1670*/  IMAD.IADD R3, R4, 0x1, -R3 ;  /* 0x0000000104037824 */ /* 0x000fe200078e0a03 */
[C---:B------:R-:W-:Y:S01]  /*1680*/  ISETP.NE.AND P0, PT, R0.reuse, RZ, PT ;  /* 0x000000ff0000720c */ /* 0x040fe20003f05270 */
[----:B------:R-:W-:Y:S01]  /*1690*/  IMAD.SHL.U32 R0, R0, 0x8, RZ ;  /* 0x0000000800007824 */ /* 0x000fe200078e00ff */
[--C-:B------:R-:W-:Y:S01]  /*16a0*/  SHF.R.S32.HI R93, RZ, 0x1f, R92.reuse ;  /* 0x0000001fff5d7819 */ /* 0x100fe2000001145c */
[----:B------:R-:W-:Y:S01]  /*16b0*/  IMAD.U32 R4, RZ, RZ, UR44 ;  /* 0x0000002cff047e24 */ /* 0x000fe2000f8e00ff */
[----:B------:R-:W-:Y:S01]  /*16c0*/  UIADD3 UR44, UR40, 0x30, URZ ;  /* 0x00000030282c7890 */ /* 0x000fe2000fffe03f */
[----:B------:R-:W-:Y:S01]  /*16d0*/  IMAD.SHL.U32 R94, R3, 0x2, RZ ;  /* 0x00000002035e7824 */ /* 0x000fe200078e00ff */
[----:B------:R-:W-:Y:S01]  /*16e0*/  LOP3.LUT R0, R0, 0x8, RZ, 0xc0, !PT ;  /* 0x0000000800007812 */ /* 0x000fe200078ec0ff */
[----:B------:R-:W-:Y:S01]  /*16f0*/  ULDC UR8, c[0x0][0x284] ;  /* 0x0000a10000087ab9 */ /* 0x000fe20000000800 */
[----:B------:R-:W-:Y:S01]  /*1700*/  USEL UR41, UR41, URZ, !UP0 ;  /* 0x0000003f29297287 */ /* 0x000fe2000c000000 */
[C---:B--2---:R-:W-:Y:S01]  /*1710*/  SHF.L.U64.HI R91, R96.reuse, 0x3, R97 ;  /* 0x00000003605b7819 */ /* 0x044fe20000010261 */
[----:B------:R-:W-:Y:S01]  /*1720*/  USEL UR42, UR39, 0x1, UP1 ;  /* 0x00000001272a7887 */ /* 0x000fe20008800000 */
[----:B------:R-:W-:Y:S01]  /*1730*/  IMAD.WIDE R92, R9, 0x10, R92 ;  /* 0x00000010095c7825 */ /* 0x000fe200078e025c */
[----:B------:R-:W-:Y:S01]  /*1740*/  USHF.L.U32 UR6, UR6, UR48, URZ ;  /* 0x0000003006067299 */ /* 0x000fe2000800063f */
[----:B------:R-:W-:Y:S01]  /*1750*/  SEL R101, RZ, 0x1, P0 ;  /* 0x00000001ff657807 */ /* 0x000fe20000000000 */
[----:B------:R-:W-:Y:S01]  /*1760*/  UISETP.EQ.U32.AND UP0, UPT, UR4, 0x1, !UP0 ;  /* 0x000000010400788c */ /* 0x000fe2000c702070 */
[----:B------:R-:W-:Y:S01]  /*1770*/  IMAD.SHL.U32 R96, R96, 0x8, RZ ;  /* 0x0000000860607824 */ /* 0x000fe200078e00ff */
[----:B------:R-:W-:Y:S01]  /*1780*/  LEA R98, R98, UR44, 0x3 ;  /* 0x0000002c62627c11 */ /* 0x000fe2000f8e18ff */
[----:B------:R-:W-:Y:S01]  /*1790*/  IMAD R97, R3, -0x2, R4 ;  /* 0xfffffffe03617824 */ /* 0x000fe200078e0204 */
[----:B------:R-:W-:Y:S01]  /*17a0*/  LOP3.LUT R102, R0, 0x8, RZ, 0x3c, !PT ;  /* 0x0000000800667812 */ /* 0x000fe200078e3cff */
[----:B------:R-:W-:Y:S01]  /*17b0*/  VIADD R100, R100, UR8 ;  /* 0x0000000864647c36 */ /* 0x000fe20008000000 */
[----:B------:R-:W-:Y:S01]  /*17c0*/  LOP3.LUT R99, R0, 0x18, RZ, 0x3c, !PT ;  /* 0x0000001800637812 */ /* 0x000fe200078e3cff */
[----:B------:R-:W-:Y:S01]  /*17d0*/  ULDC UR52, c[0x0][0x600] ;  /* 0x0001800000347ab9 */ /* 0x000fe20000000800 */
[----:B------:R-:W-:Y:S01]  /*17e0*/  SHF.R.S32.HI R95, RZ, 0x1f, R94 ;  /* 0x0000001fff5f7819 */ /* 0x000fe2000001145e */
[----:B------:R-:W-:Y:S01]  /*17f0*/  UMOV UR7, 0x1 ;  /* 0x0000000100077882 */ /* 0x000fe20000000000 */
[----:B------:R-:W-:-:S02]  /*1800*/  ULOP3.LUT UR51, UR38, 0x1, URZ, 0xfc, !UPT ;  /* 0x0000000126337892 */ /* 0x000fc4000f8efc3f */
[----:B------:R-:W-:Y:S02]  /*1810*/  UIADD3 UR45, UR45, 0xfe, URZ ;  /* 0x000000fe2d2d7890 */ /* 0x000fe4000fffe03f */
[----:B------:R-:W-:Y:S02]  /*1820*/  UIADD3 UR52, UR52, -0x1, URZ ;  /* 0xffffffff34347890 */ /* 0x000fe4000fffe03f */
[----:B------:R-:W-:Y:S02]  /*1830*/  USHF.L.U32 UR48, UR7, UR48, URZ ;  /* 0x0000003007307299 */ /* 0x000fe4000800063f */
[----:B------:R-:W-:Y:S02]  /*1840*/  UIADD3 UR42, -UR42, UR39, URZ ;  /* 0x000000272a2a7290 */ /* 0x000fe4000fffe13f */
[----:B------:R-:W-:Y:S02]  /*1850*/  ULOP3.LUT UR49, URZ, UR6, URZ, 0x33, !UPT ;  /* 0x000000063f317292 */ /* 0x000fe4000f8e333f */
[----:B------:R-:W-:-:S12]  /*1860*/  USEL UR43, URZ, 0x1, !UP0 ;  /* 0x000000013f2b7887 */ /* 0x000fd8000c000000 */
.L_x_165:
[----:B------:R-:W-:-:S04]  /*1870*/  SHF.L.U32 R3, R101, 0x1f, RZ ;  /* 0x0000001f65037819 */ /* 0x000fc800000006ff */
[----:B------:R-:W0:Y:S02]  /*1880*/  SYNCS.PHASECHK.TRANS64.TRYWAIT P0, [R98+URZ+-0x8], R3 ;  /* 0xfffff803620075a7 */ /* 0x000e24000800017f */
[----:B01234-:R-:W-:Y:S05]  /*1890*/  @!P0 BRA `(.L_x_18) ;  /* 0x0000006000f08947 */ /* 0x01ffea0003800000 */
.L_x_185:
[----:B------:R-:W-:Y:S02]  /*18a0*/  ULDC UR4, c[0x0][0x28c] ;  /* 0x0000a30000047ab9 */ /* 0x000fe40000000800 */
[----:B------:R-:W-:-:S13]  /*18b0*/  ISETP.LT.AND P0, PT, RZ, UR4, PT ;  /* 0x00000004ff007c0c */ /* 0x000fda000bf01270 */
[----:B------:R-:W-:Y:S05]  /*18c0*/  @P0 BRA `(.L_x_19) ;  /* 0x0000000000400947 */ /* 0x000fea0003800000 */
[----:B------:R-:W-:Y:S01]  /*18d0*/  MOV R0, 0x0 ;  /* 0x0000000000007802 */ /* 0x000fe20000000f00 */
[----:B------:R-:W-:Y:S01]  /*18e0*/  ULDC.64 UR4, c[0x4][0x68] ;  /* 0x01001a0000047ab9 */ /* 0x000fe20000000a00 */
[----:B------:R-:W-:Y:S01]  /*18f0*/  ULDC.64 UR6, c[0x4][0x8] ;  /* 0x0100020000067ab9 */ /* 0x000fe20000000a00 */
[----:B------:R-:W-:Y:S01]  /*1900*/  IMAD.U32 R4, RZ, RZ, UR4 ;  /* 0x00000004ff047e24 */ /* 0x000fe2000f8e00ff */
[----:B------:R1:W2:Y:S01]  /*1910*/  LDC.64 R14, c[0x4][R0] ;  /* 0x01000000000e7b82 */ /* 0x0002a20000000a00 */
[----:B------:R-:W-:Y:S01]  /*1920*/  IMAD.U32 R5, RZ, RZ, UR5 ;  /* 0x00000005ff057e24 */ /* 0x000fe2000f8e00ff */
[----:B------:R-:W-:Y:S01]  /*1930*/  ULDC.64 UR4, c[0x4][0x70] ;  /* 0x01001c0000047ab9 */ /* 0x000fe20000000a00 */
[----:B------:R-:W-:Y:S02]  /*1940*/  IMAD.U32 R10, RZ, RZ, UR6 ;  /* 0x00000006ff0a7e24 */ /* 0x000fe4000f8e00ff */
[----:B------:R-:W-:Y:S02]  /*1950*/  IMAD.U32 R6, RZ, RZ, UR4 ;  /* 0x00000004ff067e24 */ /* 0x000fe4000f8e00ff */
[----:B------:R-:W-:-:S02]  /*1960*/  IMAD.U32 R7, RZ, RZ, UR5 ;  /* 0x00000005ff077e24 */ /* 0x000fc4000f8e00ff */
[----:B------:R-:W-:Y:S02]  /*1970*/  IMAD.U32 R11, RZ, RZ, UR7 ;  /* 0x00000007ff0b7e24 */ /* 0x000fe4000f8e00ff */
[----:B------:R-:W-:Y:S02]  /*1980*/  IMAD.MOV.U32 R8, RZ, RZ, 0x1e1 ;  /* 0x000001e1ff087424 */ /* 0x000fe400078e00ff */
[----:B------:R-:W-:Y:S02]  /*1990*/  IMAD.MOV.U32 R12, RZ, RZ, 0x1 ;  /* 0x00000001ff0c7424 */ /* 0x000fe400078e00ff */
[----:B-1----:R-:W-:-:S07]  /*19a0*/  IMAD.MOV.U32 R13, RZ, RZ, RZ ;  /* 0x000000ffff0d7224 */ /* 0x002fce00078e00ff */
[----:B------:R-:W-:-:S07]  /*19b0*/  LEPC R20, `(.L_x_19) ;  /* 0x000000001014794e */ /* 0x000fce0000000000 */
[----:B0-2--5:R-:W-:Y:S05]  /*19c0*/  CALL.ABS.NOINC R14 ;  /* 0x000000000e007343 */ /* 0x025fea0003c00000 */
.L_x_19:
[----:B------:R-:W-:-:S05]  /*19d0*/  IMAD.U32 R0, RZ, RZ, UR51 ;  /* 0x00000033ff007e24 */ /* 0x000fca000f8e00ff */
[----:B------:R-:W-:-:S13]  /*19e0*/  ISETP.NE.AND P0, PT, R0, 0x3, PT ;  /* 0x000000030000780c */ /* 0x000fda0003f05270 */
[----:B------:R-:W-:Y:S05]  /*19f0*/  @!P0 BRA `(.L_x_20) ;  /* 0x0000000000048947 */ /* 0x000fea0003800000 */
[----:B------:R-:W-:Y:S01]  /*1a00*/  BPT.TRAP 0x1 ;  /* 0x000000040000795c */ /* 0x000fe20000300000 */
.L_x_20:
[----:B0-----:R-:W-:Y:S02]  /*1a10*/  IMAD.U32 R3, RZ, RZ, UR41 ;  /* 0x00000029ff037e24 */ /* 0x001fe4000f8e00ff */
[----:B------:R-:W-:-:S03]  /*1a20*/  IMAD.U32 R0, RZ, RZ, UR43 ;  /* 0x0000002bff007e24 */ /* 0x000fc6000f8e00ff */
[----:B------:R-:W-:Y:S02]  /*1a30*/  LEA R3, R3, UR40, 0x3 ;  /* 0x0000002803037c11 */ /* 0x000fe4000f8e18ff */
[----:B------:R-:W-:-:S04]  /*1a40*/  SHF.L.U32 R0, R0, 0x1f, RZ ;  /* 0x0000001f00007819 */ /* 0x000fc800000006ff */
[----:B------:R0:W1:Y:S01]  /*1a50*/  SYNCS.PHASECHK.TRANS64.TRYWAIT P1, [R3+URZ], R0 ;  /* 0x00000000030075a7 */ /* 0x000062000802017f */
[----:B------:R-:W-:Y:S05]  /*1a60*/  @!P0 BRA `(.L_x_21) ;  /* 0x0000000000048947 */ /* 0x000fea0003800000 */
[----:B------:R-:W-:Y:S01]  /*1a70*/  BPT.TRAP 0x1 ;  /* 0x000000040000795c */ /* 0x000fe20000300000 */
.L_x_21:
[----:B------:R-:W-:-:S05]  /*1a80*/  IMAD.U32 R4, RZ, RZ, UR42 ;  /* 0x0000002aff047e24 */ /* 0x000fca000f8e00ff */
[----:B------:R-:W-:Y:S01]  /*1a90*/  ISETP.GE.AND P2, PT, R4, 0x1, PT ;  /* 0x000000010400780c */ /* 0x000fe20003f46270 */
[----:B-1----:R-:W-:-:S12]  /*1aa0*/  @P1 BRA `(.L_x_22) ;  /* 0x0000000000081947 */ /* 0x002fd80003800000 */
[----:B------:R-:W1:Y:S02]  /*1ab0*/  SYNCS.PHASECHK.TRANS64.TRYWAIT P1, [R3+URZ], R0 ;  /* 0x00000000030075a7 */ /* 0x000e64000802017f */
[----:B-1----:R-:W-:Y:S05]  /*1ac0*/  @!P1 BRA `(.L_x_23) ;  /* 0x0000006000789947 */ /* 0x002fea0003800000 */
.L_x_22:
[----:B------:R-:W-:Y:S05]  /*1ad0*/  WARPSYNC.ALL ;  /* 0x0000000000007948 */ /* 0x000fea0003800000 */
[----:B------:R-:W-:Y:S01]  /*1ae0*/  UIADD3 UR4, UR40, 0x100, URZ ;  /* 0x0000010028047890 */ /* 0x000fe2000fffe03f */
[----:B------:R-:W-:Y:S01]  /*1af0*/  WARPGROUP.ARRIVE ;  /* 0x00000000000079c5 */ /* 0x000fe20000000000 */
[----:B------:R-:W-:Y:S02]  /*1b00*/  UIADD3 UR5, UR40, 0x10100, URZ ;  /* 0x0001010028057890 */ /* 0x000fe4000fffe03f */
[----:B------:R-:W-:Y:S02]  /*1b10*/  USHF.R.U32.HI UR4, URZ, 0x4, UR4 ;  /* 0x000000043f047899 */ /* 0x000fe40008011604 */
[----:B------:R-:W-:-:S02]  /*1b20*/  USHF.R.U32.HI UR5, URZ, 0x4, UR5 ;  /* 0x000000043f057899 */ /* 0x000fc40008011605 */
[----:B------:R-:W-:Y:S02]  /*1b30*/  ULOP3.LUT UR4, UR4, 0x3fff, URZ, 0xc0, !UPT ;  /* 0x00003fff04047892 */ /* 0x000fe4000f8ec03f */
[----:B------:R-:W-:Y:S02]  /*1b40*/  ULOP3.LUT UR5, UR5, 0x3fff, URZ, 0xc0, !UPT ;  /* 0x00003fff05057892 */ /* 0x000fe4000f8ec03f */
[----:B------:R-:W-:Y:S02]  /*1b50*/  ULOP3.LUT UR4, UR4, 0x10000, URZ, 0xfc, !UPT ;  /* 0x0001000004047892 */ /* 0x000fe4000f8efc3f */
[----:B------:R-:W-:Y:S02]  /*1b60*/  ULOP3.LUT UR5, UR5, 0x10000, URZ, 0xfc, !UPT ;  /* 0x0001000005057892 */ /* 0x000fe4000f8efc3f */
[----:B------:R-:W-:Y:S02]  /*1b70*/  ULEA UR7, UR41, UR4, 0xb ;  /* 0x0000000429077291 */ /* 0x000fe4000f8e583f */
[----:B------:R-:W-:Y:S01]  /*1b80*/  ULEA UR6, UR41, UR5, 0xc ;  /* 0x0000000529067291 */ /* 0x000fe2000f8e603f */
[----:B------:R-:W-:Y:S01]  /*1b90*/  UMOV UR9, 0x40000040 ;  /* 0x4000004000097882 */ /* 0x000fe20000000000 */
[----:B------:R-:W-:-:S03]  /*1ba0*/  UMOV UR11, 0x40000040 ;  /* 0x40000040000b7882 */ /* 0x000fc60000000000 */
[----:B------:R-:W-:Y:S02]  /*1bb0*/  UMOV UR8, UR7 ;  /* 0x0000000700087c82 */ /* 0x000fe40008000000 */
[----:B------:R-:W-:Y:S02]  /*1bc0*/  UMOV UR10, UR6 ;  /* 0x00000006000a7c82 */ /* 0x000fe40008000000 */
[----:B------:R-:W-:Y:S01]  /*1bd0*/  HGMMA.64x128x8.F32.TF32 R24, gdesc[UR8], RZ, !UPT, gsb0 ;  /* 0x05e00000081879f0 */ /* 0x000fe2000c0028ff */
[----:B------:R-:W-:Y:S02]  /*1be0*/  UIADD3 UR8, UR7, 0x2, URZ ;  /* 0x0000000207087890 */ /* 0x000fe4000fffe03f */
[----:B------:R-:W-:Y:S01]  /*1bf0*/  UIADD3 UR10, UR6, 0x2, URZ ;  /* 0x00000002060a7890 */ /* 0x000fe2000fffe03f */
[----:B------:R-:W-:Y:S01]  /*1c00*/  UMOV UR9, 0x40000040 ;  /* 0x4000004000097882 */ /* 0x000fe20000000000 */
[----:B------:R-:W-:Y:S01]  /*1c10*/  UMOV UR11, 0x40000040 ;  /* 0x40000040000b7882 */ /* 0x000fe20000000000 */
[----:B------:R-:W-:-:S02]  /*1c20*/  WARPGROUP.DEPBAR.LE gsb0, 0x0 ;  /* 0x00008000000079c5 */ /* 0x000fc40000010000 */
[----:B------:R-:W-:-:S06]  /*1c30*/  WARPGROUP.ARRIVE ;  /* 0x00000000000079c5 */ /* 0x000fcc0000000000 */
[----:B------:R-:W-:Y:S01]  /*1c40*/  HGMMA.64x128x8.F32.TF32 R24, gdesc[UR8], R24, gsb0 ;  /* 0x05e00000081879f0 */ /* 0x000fe20008002818 */
[----:B------:R-:W-:Y:S02]  /*1c50*/  UIADD3 UR8, UR7, 0x4, URZ ;  /* 0x0000000407087890 */ /* 0x000fe4000fffe03f */
[----:B------:R-:W-:Y:S01]  /*1c60*/  UIADD3 UR10, UR6, 0x4, URZ ;  /* 0x00000004060a7890 */ /* 0x000fe2000fffe03f */
[----:B------:R-:W-:Y:S01]  /*1c70*/  UMOV UR9, 0x40000040 ;  /* 0x4000004000097882 */ /* 0x000fe20000000000 */
[----:B------:R-:W-:Y:S01]  /*1c80*/  UMOV UR11, 0x40000040 ;  /* 0x40000040000b7882 */ /* 0x000fe20000000000 */
[----:B------:R-:W-:Y:S02]  /*1c90*/  WARPGROUP.DEPBAR.LE gsb0, 0x0 ;  /* 0x00008000000079c5 */ /* 0x000fe40000010000 */
        /* <DEDUP_REMOVED lines=92> */
[----:B------:R-:W-:Y:S03]  /*2260*/  HGMMA.64x128x8.F32.TF32 R24, gdesc[UR8], R24, gsb0 ;  /* 0x05e00000081879f0 */ /* 0x000fe60008002818 */
[----:B------:R-:W-:Y:S02]  /*2270*/  WARPGROUP.DEPBAR.LE gsb0, 0x0 ;  /* 0x00008000000079c5 */ /* 0x000fe40000010000 */
[----:B------:R-:W-:Y:S05]  /*2280*/  @!P2 BRA `(.L_x_24) ;  /* 0x000000080068a947 */ /* 0x000fea0003800000 */
[----:B------:R-:W-:Y:S01]  /*2290*/  UIADD3 UR6, UR41, 0x1, URZ ;  /* 0x0000000129067890 */ /* 0x000fe2000fffe03f */
[----:B01----:R-:W-:Y:S02]  /*22a0*/  IMAD.U32 R0, RZ, RZ, UR42 ;  /* 0x0000002aff007e24 */ /* 0x003fe4000f8e00ff */
[----:B------:R-:W-:Y:S01]  /*22b0*/  IMAD.U32 R3, RZ, RZ, UR41 ;  /* 0x00000029ff037e24 */ /* 0x000fe2000f8e00ff */
[----:B------:R-:W-:-:S04]  /*22c0*/  UISETP.NE.AND UP0, UPT, UR6, 0x2, UPT ;  /* 0x000000020600788c */ /* 0x000fc8000bf05270 */
[----:B------:R-:W-:Y:S02]  /*22d0*/  USEL UR7, URZ, 0x1, UP0 ;  /* 0x000000013f077887 */ /* 0x000fe40008000000 */
[----:B------:R-:W-:Y:S02]  /*22e0*/  USEL UR6, UR6, URZ, UP0 ;  /* 0x0000003f06067287 */ /* 0x000fe40008000000 */
[----:B------:R-:W-:-:S06]  /*22f0*/  ULOP3.LUT UR7, UR43, UR7, URZ, 0x3c, !UPT ;  /* 0x000000072b077292 */ /* 0x000fcc000f8e3c3f */
[----:B------:R-:W-:-:S07]  /*2300*/  IMAD.U32 R6, RZ, RZ, UR7 ;  /* 0x00000007ff067e24 */ /* 0x000fce000f8e00ff */
.L_x_31:
[----:B------:R-:W-:Y:S05]  /*2310*/  @!P0 BRA `(.L_x_25) ;  /* 0x0000000000048947 */ /* 0x000fea0003800000 */
[----:B------:R-:W-:Y:S01]  /*2320*/  BPT.TRAP 0x1 ;  /* 0x000000040000795c */ /* 0x000fe20000300000 */
.L_x_25:
[----:B------:R-:W-:Y:S01]  /*2330*/  ULEA UR7, UR6, UR40, 0x3 ;  /* 0x0000002806077291 */ /* 0x000fe2000f8e183f */
[----:B------:R-:W-:-:S08]  /*2340*/  SHF.L.U32 R4, R6, 0x1f, RZ ;  /* 0x0000001f06047819 */ /* 0x000fd000000006ff */
[----:B------:R0:W1:Y:S01]  /*2350*/  SYNCS.PHASECHK.TRANS64.TRYWAIT P1, [UR7], R4 ;  /* 0x00000004ff0075a7 */ /* 0x0000620008020147 */
[----:B------:R-:W-:Y:S05]  /*2360*/  @!P0 BRA `(.L_x_26) ;  /* 0x0000000000048947 */ /* 0x000fea0003800000 */
[----:B------:R-:W-:Y:S01]  /*2370*/  BPT.TRAP 0x1 ;  /* 0x000000040000795c */ /* 0x000fe20000300000 */
.L_x_26:
[----:B-1----:R-:W-:Y:S05]  /*2380*/  @P1 BRA `(.L_x_27) ;  /* 0x0000000000081947 */ /* 0x002fea0003800000 */
[----:B------:R-:W1:Y:S02]  /*2390*/  SYNCS.PHASECHK.TRANS64.TRYWAIT P1, [UR7], R4 ;  /* 0x00000004ff0075a7 */ /* 0x000e640008020147 */
[----:B-1----:R-:W-:Y:S05]  /*23a0*/  @!P1 BRA `(.L_x_28) ;  /* 0x0000005800549947 */ /* 0x002fea0003800000 */
.L_x_27:
[----:B------:R-:W-:Y:S01]  /*23b0*/  ULEA UR8, UR6, UR5, 0xc ;  /* 0x0000000506087291 */ /* 0x000fe2000f8e603f */
[----:B------:R-:W-:Y:S01]  /*23c0*/  WARPGROUP.ARRIVE ;  /* 0x00000000000079c5 */ /* 0x000fe20000000000 */
[----:B------:R-:W-:Y:S01]  /*23d0*/  ULEA UR7, UR6, UR4, 0xb ;  /* 0x0000000406077291 */ /* 0x000fe2000f8e583f */
[----:B------:R-:W-:Y:S01]  /*23e0*/  UMOV UR15, 0x40000040 ;  /* 0x40000040000f7882 */ /* 0x000fe20000000000 */
[----:B------:R-:W-:Y:S01]  /*23f0*/  UMOV UR13, 0x40000040 ;  /* 0x40000040000d7882 */ /* 0x000fe20000000000 */
[----:B------:R-:W-:Y:S02]  /*2400*/  UIADD3 UR10, UR8, 0xc06, URZ ;  /* 0x00000c06080a7890 */ /* 0x000fe4000fffe03f */
[----:B------:R-:W-:Y:S02]  /*2410*/  UMOV UR14, UR8 ;  /* 0x00000008000e7c82 */ /* 0x000fe40008000000 */
[----:B------:R-:W-:Y:S01]  /*2420*/  UMOV UR12, UR7 ;  /* 0x00000007000c7c82 */ /* 0x000fe20008000000 */
[----:B------:R-:W-:Y:S01]  /*2430*/  UMOV UR11, 0x40000040 ;  /* 0x40000040000b7882 */ /* 0x000fe20000000000 */
[----:B------:R-:W-:Y:S01]  /*2440*/  HGMMA.64x128x8.F32.TF32 R24, gdesc[UR12], R24, gsb0 ;  /* 0x05e000000c1879f0 */ /* 0x000fe20008002818 */
[----:B------:R-:W-:-:S02]  /*2450*/  UIADD3 UR14, UR8, 0x2, URZ ;  /* 0x00000002080e7890 */ /* 0x000fc4000fffe03f */
[----:B------:R-:W-:Y:S01]  /*2460*/  UIADD3 UR12, UR7, 0x2, URZ ;  /* 0x00000002070c7890 */ /* 0x000fe2000fffe03f */
[----:B------:R-:W-:Y:S01]  /*2470*/  UMOV UR15, 0x40000040 ;  /* 0x40000040000f7882 */ /* 0x000fe20000000000 */
        /* <DEDUP_REMOVED lines=93> */
[----:B------:R-:W-:Y:S01]  /*2a50*/  UIADD3 UR8, UR7, 0x606, URZ ;  /* 0x0000060607087890 */ /* 0x000fe2000fffe03f */
[----:B------:R-:W-:Y:S02]  /*2a60*/  WARPGROUP.DEPBAR.LE gsb0, 0x0 ;  /* 0x00008000000079c5 */ /* 0x000fe40000010000 */
[----:B------:R-:W-:-:S06]  /*2a70*/  WARPGROUP.ARRIVE ;  /* 0x00000000000079c5 */ /* 0x000fcc0000000000 */
[----:B------:R-:W-:Y:S03]  /*2a80*/  HGMMA.64x128x8.F32.TF32 R24, gdesc[UR12], R24, gsb0 ;  /* 0x05e000000c1879f0 */ /* 0x000fe60008002818 */
[----:B------:R-:W-:Y:S02]  /*2a90*/  WARPGROUP.DEPBAR.LE gsb0, 0x0 ;  /* 0x00008000000079c5 */ /* 0x000fe40000010000 */
[----:B------:R-:W-:-:S07]  /*2aa0*/  WARPGROUP.ARRIVE ;  /* 0x00000000000079c5 */ /* 0x000fce0000000000 */
[----:B------:R-:W-:Y:S03]  /*2ab0*/  HGMMA.64x128x8.F32.TF32 R24, gdesc[UR8], R24, gsb0 ;  /* 0x05e00000081879f0 */ /* 0x000fe60008002818 */
[----:B------:R-:W-:Y:S02]  /*2ac0*/  WARPGROUP.DEPBAR.LE gsb0, 0x0 ;  /* 0x00008000000079c5 */ /* 0x000fe40000010000 */
[----:B------:R-:W-:Y:S05]  /*2ad0*/  @!P0 BRA `(.L_x_29) ;  /* 0x0000000000048947 */ /* 0x000fea0003800000 */
[----:B------:R-:W-:Y:S01]  /*2ae0*/  BPT.TRAP 0x1 ;  /* 0x000000040000795c */ /* 0x000fe20000300000 */
.L_x_29:
[----:B------:R-:W-:Y:S01]  /*2af0*/  ISETP.NE.AND P1, PT, R88, RZ, PT ;  /* 0x000000ff5800720c */ /* 0x000fe20003f25270 */
[----:B------:R-:W-:-:S12]  /*2b00*/  UISETP.GT.U32.AND UP0, UPT, UR38, 0x1, UPT ;  /* 0x000000012600788c */ /* 0x000fd8000bf04070 */
[----:B01----:R-:W-:-:S05]  /*2b10*/  @P1 LEA R4, R3, UR40, 0x3 ;  /* 0x0000002803041c11 */ /* 0x003fca000f8e18ff */
[----:B------:R-:W-:-:S05]  /*2b20*/  @P1 VIADD R4, R4, 0x10 ;  /* 0x0000001004041836 */ /* 0x000fca0000000000 */
[----:B------:R-:W-:-:S04]  /*2b30*/  @P1 PRMT R4, R23, 0x654, R4 ;  /* 0x0000065417041816 */ /* 0x000fc80000000004 */
[----:B------:R0:W-:Y:S01]  /*2b40*/  @P1 SYNCS.ARRIVE.TRANS64.RED.A1T0 RZ, [R4+URZ], RZ ;  /* 0x000000ff04ff19a7 */ /* 0x0001e2000810043f */
[----:B------:R-:W-:-:S13]  /*2b50*/  PLOP3.LUT P1, PT, PT, PT, UP0, 0x80, 0x0 ;  /* 0x000000000000781c */ /* 0x000fda0003f2f008 */
[----:B0-----:R-:W-:Y:S05]  /*2b60*/  @P1 BRA `(.L_x_30) ;  /* 0x0000000000041947 */ /* 0x001fea0003800000 */
[----:B------:R-:W-:Y:S01]  /*2b70*/  BPT.TRAP 0x1 ;  /* 0x000000040000795c */ /* 0x000fe20000300000 */
.L_x_30:
[----:B------:R-:W-:Y:S01]  /*2b80*/  UIADD3 UR6, UR6, 0x1, URZ ;  /* 0x0000000106067890 */ /* 0x000fe2000fffe03f */
[C---:B------:R-:W-:Y:S01]  /*2b90*/  ISETP.GT.AND P2, PT, R0.reuse, 0x1, PT ;  /* 0x000000010000780c */ /* 0x040fe20003f44270 */
[----:B------:R-:W-:Y:S02]  /*2ba0*/  VIADD R3, R3, 0x1 ;  /* 0x0000000103037836 */ /* 0x000fe40000000000 */
[----:B------:R-:W-:Y:S01]  /*2bb0*/  UISETP.NE.AND UP0, UPT, UR6, 0x2, UPT ;  /* 0x000000020600788c */ /* 0x000fe2000bf05270 */
[----:B------:R-:W-:Y:S02]  /*2bc0*/  VIADD R0, R0, 0xffffffff ;  /* 0xffffffff00007836 */ /* 0x000fe40000000000 */
[C---:B------:R-:W-:Y:S01]  /*2bd0*/  ISETP.NE.AND P1, PT, R3.reuse, 0x2, PT ;  /* 0x000000020300780c */ /* 0x040fe20003f25270 */
[----:B------:R-:W-:Y:S02]  /*2be0*/  USEL UR7, URZ, 0x1, UP0 ;  /* 0x000000013f077887 */ /* 0x000fe40008000000 */
[----:B------:R-:W-:Y:S01]  /*2bf0*/  USEL UR6, UR6, URZ, UP0 ;  /* 0x0000003f06067287 */ /* 0x000fe20008000000 */
[----:B------:R-:W-:-:S03]  /*2c00*/  SEL R3, R3, RZ, P1 ;  /* 0x000000ff03037207 */ /* 0x000fc60000800000 */
[----:B------:R-:W-:Y:S01]  /*2c10*/  LOP3.LUT R6, R6, UR7, RZ, 0x3c, !PT ;  /* 0x0000000706067c12 */ /* 0x000fe2000f8e3cff */
[----:B------:R-:W-:Y:S07]  /*2c20*/  @P2 BRA `(.L_x_31) ;  /* 0xfffffff400b82947 */ /* 0x000fee000383ffff */
.L_x_24:
[----:B01----:R-:W0:Y:S01]  /*2c30*/  LDC R0, c[0x0][0x28c] ;  /* 0x0000a300ff007b82 */ /* 0x003e220000000800 */
[----:B------:R1:W-:Y:S01]  /*2c40*/  SYNCS.ARRIVE.TRANS64.A1T0 RZ, [R102+UR44], RZ ;  /* 0x000000ff66ff79a7 */ /* 0x0003e2000810002c */
[----:B0-----:R-:W-:-:S13]  /*2c50*/  ISETP.GE.AND P1, PT, R0, 0x1, PT ;  /* 0x000000010000780c */ /* 0x001fda0003f26270 */
[----:B-1----:R-:W-:Y:S05]  /*2c60*/  @!P1 BRA `(.L_x_32) ;  /* 0x0000000000409947 */ /* 0x002fea0003800000 */
[----:B------:R-:W-:Y:S05]  /*2c70*/  @!P0 BRA `(.L_x_33) ;  /* 0x0000000000048947 */ /* 0x000fea0003800000 */
[----:B------:R-:W-:Y:S01]  /*2c80*/  BPT.TRAP 0x1 ;  /* 0x000000040000795c */ /* 0x000fe20000300000 */
.L_x_33:
[----:B------:R-:W-:Y:S01]  /*2c90*/  ISETP.NE.AND P0, PT, R88, RZ, PT ;  /* 0x000000ff5800720c */ /* 0x000fe20003f05270 */
[----:B------:R-:W-:-:S12]  /*2ca0*/  IMAD.U32 R3, RZ, RZ, UR40 ;  /* 0x00000028ff037e24 */ /* 0x000fd8000f8e00ff */
[----:B------:R-:W-:-:S05]  /*2cb0*/  VOTEU.ANY UP0, P0 ;  /* 0x00000000003f7886 */ /* 0x000fca0000000100 */
[----:B------:R-:W-:Y:S02]  /*2cc0*/  @UP0 UIADD3 UR4, UR42, UR41, URZ ;  /* 0x000000292a040290 */ /* 0x000fe4000fffe03f */
[----:B------:R-:W-:-:S04]  /*2cd0*/  UISETP.GT.U32.AND UP0, UPT, UR38, 0x1, UPT ;  /* 0x000000012600788c */ /* 0x000fc8000bf04070 */
[----:B------:R-:W-:-:S04]  /*2ce0*/  IMAD.U32 R0, RZ, RZ, UR4 ;  /* 0x00000004ff007e24 */ /* 0x000fc8000f8e00ff */
[----:B------:R-:W-:-:S05]  /*2cf0*/  @P0 IMAD.SHL.U32 R0, R0, 0x8, RZ ;  /* 0x0000000800000824 */ /* 0x000fca00078e00ff */
[----:B------:R-:W-:-:S04]  /*2d00*/  @P0 LOP3.LUT R0, R0, 0x8, RZ, 0xc0, !PT ;  /* 0x0000000800000812 */ /* 0x000fc800078ec0ff */
[----:B------:R-:W-:-:S04]  /*2d10*/  @P0 IADD3 R0, R3, 0x10, R0 ;  /* 0x0000001003000810 */ /* 0x000fc80007ffe000 */
[----:B------:R-:W-:-:S04]  /*2d20*/  @P0 PRMT R0, R23, 0x654, R0 ;  /* 0x0000065417000816 */ /* 0x000fc80000000000 */
[----:B------:R0:W-:Y:S01]  /*2d30*/  @P0 SYNCS.ARRIVE.TRANS64.RED.A1T0 RZ, [R0+URZ], RZ ;  /* 0x000000ff00ff09a7 */ /* 0x0001e2000810043f */
[----:B------:R-:W-:-:S13]  /*2d40*/  PLOP3.LUT P0, PT, PT, PT, UP0, 0x80, 0x0 ;  /* 0x000000000000781c */ /* 0x000fda0003f0f008 */
[----:B0-----:R-:W-:Y:S05]  /*2d50*/  @P0 BRA `(.L_x_32) ;  /* 0x0000000000040947 */ /* 0x001fea0003800000 */
[----:B------:R-:W-:Y:S01]  /*2d60*/  BPT.TRAP 0x1 ;  /* 0x000000040000795c */ /* 0x000fe20000300000 */
.L_x_32:
[----:B------:R-:W-:Y:S02]  /*2d70*/  SHF.L.U32 R3, R101, 0x1f, RZ ;  /* 0x0000001f65037819 */ /* 0x000fe400000006ff */
[----:B------:R-:W-:Y:S02]  /*2d80*/  SHF.R.S32.HI R13, RZ, 0x1f, R19 ;  /* 0x0000001fff0d7819 */ /* 0x000fe40000011413 */
[----:B------:R-:W0:Y:S02]  /*2d90*/  SYNCS.PHASECHK.TRANS64.TRYWAIT P0, [R98+URZ+0x8], R3 ;  /* 0x00000803620075a7 */ /* 0x000e24000800017f */
[----:B0-----:R-:W-:Y:S05]  /*2da0*/  @!P0 BRA `(.L_x_34) ;  /* 0x0000004c00ec8947 */ /* 0x001fea0003800000 */
.L_x_186:
[----:B------:R-:W-:Y:S01]  /*2db0*/  IMAD.SHL.U32 R5, R18, 0x40, RZ ;  /* 0x0000004012057824 */ /* 0x000fe200078e00ff */
[----:B------:R-:W-:Y:S01]  /*2dc0*/  ULDC UR6, c[0x0][0x284] ;  /* 0x0000a10000067ab9 */ /* 0x000fe20000000800 */
[----:B------:R-:W-:Y:S01]  /*2dd0*/  IMAD.SHL.U32 R10, R2, 0x80, RZ ;  /* 0x00000080020a7824 */ /* 0x000fe200078e00ff */
[----:B------:R-:W-:Y:S01]  /*2de0*/  ULDC.64 UR4, c[0x0][0x5d0] ;  /* 0x0001740000047ab9 */ /* 0x000fe20000000a00 */
[----:B------:R-:W-:Y:S01]  /*2df0*/  IMAD.WIDE R20, R18, 0x40, R92 ;  /* 0x0000004012147825 */ /* 0x000fe200078e025c */
[----:B------:R-:W-:Y:S01]  /*2e00*/  ISETP.GE.AND P0, PT, R5, UR6, PT ;  /* 0x0000000605007c0c */ /* 0x000fe2000bf06270 */
[----:B------:R-:W-:Y:S01]  /*2e10*/  ULDC UR6, c[0x0][0x288] ;  /* 0x0000a20000067ab9 */ /* 0x000fe20000000800 */
[----:B------:R-:W-:Y:S01]  /*2e20*/  SHF.R.S32.HI R11, RZ, 0x1f, R10 ;  /* 0x0000001fff0b7819 */ /* 0x000fe2000001140a */
[----:B------:R-:W-:Y:S01]  /*2e30*/  IMAD R0, R13, UR4, RZ ;  /* 0x000000040d007c24 */ /* 0x000fe2000f8e02ff */
[----:B------:R-:W-:Y:S01]  /*2e40*/  ISETP.GE.OR P0, PT, R10, UR6, P0 ;  /* 0x000000060a007c0c */ /* 0x000fe20008706670 */
[----:B0-----:R-:W-:-:S04]  /*2e50*/  IMAD.WIDE.U32 R2, R19, UR4, R94 ;  /* 0x0000000413027c25 */ /* 0x001fc8000f8e005e */
[----:B------:R-:W-:Y:S01]  /*2e60*/  IMAD R7, R19, UR5, R0 ;  /* 0x0000000513077c24 */ /* 0x000fe2000f8e0200 */
[----:B------:R-:W-:Y:S01]  /*2e70*/  IADD3 R2, P1, R10, R2, RZ ;  /* 0x000000020a027210 */ /* 0x000fe20007f3e0ff */
[----:B------:R-:W-:Y:S02]  /*2e80*/  ULDC.64 UR4, c[0x0][0x5c8] ;  /* 0x0001720000047ab9 */ /* 0x000fe40000000a00 */
[----:B------:R-:W-:Y:S01]  /*2e90*/  IMAD R9, R21, UR4, RZ ;  /* 0x0000000415097c24 */ /* 0x000fe2000f8e02ff */
[----:B------:R-:W-:-:S03]  /*2ea0*/  IADD3.X R3, R11, R3, R7, P1, !PT ;  /* 0x000000030b037210 */ /* 0x000fc60000ffe407 */
[C---:B------:R-:W-:Y:S02]  /*2eb0*/  IMAD R9, R20.reuse, UR5, R9 ;  /* 0x0000000514097c24 */ /* 0x040fe4000f8e0209 */
[----:B------:R-:W-:Y:S01]  /*2ec0*/  IMAD.WIDE.U32 R104, R20, UR4, R2 ;  /* 0x0000000414687c25 */ /* 0x000fe2000f8e0002 */
[----:B------:R-:W-:Y:S06]  /*2ed0*/  @P0 BRA `(.L_x_35) ;  /* 0x0000003000d00947 */ /* 0x000fec0003800000 */
[----:B-----5:R-:W-:Y:S01]  /*2ee0*/  FSETP.NEU.AND P1, PT, R90, RZ, PT ;  /* 0x000000ff5a00720b */ /* 0x020fe20003f2d000 */
[----:B------:R-:W-:Y:S01]  /*2ef0*/  IMAD.IADD R18, R97, 0x1, -R10 ;  /* 0x0000000161127824 */ /* 0x000fe200078e0a0a */
[----:B------:R-:W-:Y:S01]  /*2f00*/  BSSY B0, `(.L_x_35) ;  /* 0x0000331000007945 */ /* 0x000fe20003800000 */
[----:B------:R-:W-:Y:S02]  /*2f10*/  IMAD.IADD R0, R100, 0x1, -R5 ;  /* 0x0000000164007824 */ /* 0x000fe400078e0a05 */
[----:B------:R-:W-:Y:S01]  /*2f20*/  IMAD.IADD R7, R105, 0x1, R9 ;  /* 0x0000000169077824 */ /* 0x000fe200078e0209 */
[----:B------:R-:W-:-:S04]  /*2f30*/  ISETP.GT.AND P0, PT, R18, RZ, PT ;  /* 0x000000ff1200720c */ /* 0x000fc80003f04270 */
[----:B------:R-:W-:-:S03]  /*2f40*/  ISETP.GT.AND P2, PT, R0, RZ, P0 ;  /* 0x000000ff0000720c */ /* 0x000fc60000744270 */
[----:B------:R-:W-:Y:S10]  /*2f50*/  @!P1 BRA `(.L_x_36) ;  /* 0x0000002400149947 */ /* 0x000ff40003800000 */
[----:B------:R-:W0:Y:S01]  /*2f60*/  LDC.64 R106, c[0x0][0x5b8] ;  /* 0x00016e00ff6a7b82 */ /* 0x000e220000000a00 */
[----:B------:R-:W-:-:S07]  /*2f70*/  ULDC.64 UR4, c[0x0][0x5c0] ;  /* 0x0001700000047ab9 */ /* 0x000fce0000000a00 */
[----:B------:R-:W1:Y:S08]  /*2f80*/  LDC.64 R108, c[0x0][0x5b0] ;  /* 0x00016c00ff6c7b82 */ /* 0x000e700000000a00 */
[----:B------:R-:W2:Y:S01]  /*2f90*/  LDC.64 R110, c[0x0][0x5a8] ;  /* 0x00016a00ff6e7b82 */ /* 0x000ea20000000a00 */
[-C--:B0-----:R-:W-:Y:S02]  /*2fa0*/  IMAD R4, R13, R106.reuse, RZ ;  /* 0x0000006a0d047224 */ /* 0x081fe400078e02ff */
[----:B------:R-:W-:-:S04]  /*2fb0*/  IMAD.WIDE.U32 R2, R19, R106, R94 ;  /* 0x0000006a13027225 */ /* 0x000fc800078e005e */
[----:B------:R-:W-:Y:S01]  /*2fc0*/  IMAD R103, R19, R107, R4 ;  /* 0x0000006b13677224 */ /* 0x000fe200078e0204 */
[----:B------:R-:W-:Y:S01]  /*2fd0*/  IADD3 R4, P1, R10, R2, RZ ;  /* 0x000000020a047210 */ /* 0x000fe20007f3e0ff */
[----:B-1----:R-:W-:-:S03]  /*2fe0*/  IMAD R2, R21, R108, RZ ;  /* 0x0000006c15027224 */ /* 0x002fc600078e02ff */
[----:B------:R-:W-:Y:S01]  /*2ff0*/  IADD3.X R5, R11, R3, R103, P1, !PT ;  /* 0x000000030b057210 */ /* 0x000fe20000ffe467 */
[C---:B------:R-:W-:Y:S02]  /*3000*/  IMAD R105, R20.reuse, R109, R2 ;  /* 0x0000006d14697224 */ /* 0x040fe400078e0202 */
[----:B------:R-:W-:-:S04]  /*3010*/  IMAD.WIDE.U32 R2, R20, R108, R4 ;  /* 0x0000006c14027225 */ /* 0x000fc800078e0004 */
[----:B------:R-:W-:Y:S01]  /*3020*/  IMAD.IADD R3, R3, 0x1, R105 ;  /* 0x0000000103037824 */ /* 0x000fe200078e0269 */
[----:B--2---:R-:W-:-:S04]  /*3030*/  LEA R8, P1, R2, R110, 0x2 ;  /* 0x0000006e02087211 */ /* 0x004fc800078210ff */
[----:B------:R-:W-:-:S05]  /*3040*/  LEA.HI.X R9, R2, R111, R3, 0x2, P1 ;  /* 0x0000006f02097211 */ /* 0x000fca00008f1403 */
[----:B------:R0:W2:Y:S01]  /*3050*/  @P2 LDG.E.LTC128B R21, desc[UR36][R8.64] ;  /* 0x0000002408152981 */ /* 0x0000a2000c1e1920 */
[----:B------:R-:W-:Y:S01]  /*3060*/  IMAD.WIDE.U32 R2, R20, R108, R10 ;  /* 0x0000006c14027225 */ /* 0x000fe200078e000a */
[----:B------:R-:W-:Y:S01]  /*3070*/  SHF.L.U64.HI R15, R108, 0x3, R109 ;  /* 0x000000036c0f7819 */ /* 0x000fe2000001026d */
[----:B------:R-:W-:Y:S01]  /*3080*/  BSSY B1, `(.L_x_37) ;  /* 0x0000017000017945 */ /* 0x000fe20003800000 */
[----:B------:R-:W-:Y:S01]  /*3090*/  ISETP.GT.AND P0, PT, R0, 0x8, P0 ;  /* 0x000000080000780c */ /* 0x000fe20000704270 */
[----:B------:R-:W-:Y:S01]  /*30a0*/  IMAD.SHL.U32 R14, R108, 0x8, RZ ;  /* 0x000000086c0e7824 */ /* 0x000fe200078e00ff */
[----:B------:R-:W-:-:S03]  /*30b0*/  IADD3 R12, P1, R94, R2, RZ ;  /* 0x000000025e0c7210 */ /* 0x000fc60007f3e0ff */
[----:B------:R-:W-:Y:S01]  /*30c0*/  IMAD.WIDE.U32 R14, R20, R108, R14 ;  /* 0x0000006c140e7225 */ /* 0x000fe200078e000e */
[----:B------:R-:W-:Y:S02]  /*30d0*/  IADD3.X R13, R95, R105, R3, P1, !PT ;  /* 0x000000695f0d7210 */ /* 0x000fe40000ffe403 */
[C---:B------:R-:W-:Y:S01]  /*30e0*/  LEA R6, P1, R104.reuse, UR4, 0x2 ;  /* 0x0000000468067c11 */ /* 0x040fe2000f8210ff */
[----:B------:R-:W-:Y:S02]  /*30f0*/  IMAD.IADD R105, R105, 0x1, R15 ;  /* 0x0000000169697824 */ /* 0x000fe400078e020f */
[----:B------:R-:W-:Y:S01]  /*3100*/  IMAD.WIDE.U32 R12, R19, R106, R12 ;  /* 0x0000006a130c7225 */ /* 0x000fe200078e000c */
[----:B------:R-:W-:Y:S02]  /*3110*/  LEA.HI.X R7, R104, UR5, R7, 0x2, P1 ;  /* 0x0000000568077c11 */ /* 0x000fe400088f1407 */
[----:B------:R-:W-:Y:S01]  /*3120*/  ISETP.GT.AND P1, PT, R18, 0x1, PT ;  /* 0x000000011200780c */ /* 0x000fe20003f24270 */
[----:B------:R-:W-:Y:S01]  /*3130*/  IMAD.IADD R3, R103, 0x1, R13 ;  /* 0x0000000167037824 */ /* 0x000fe200078e020d */
[----:B------:R-:W-:-:S02]  /*3140*/  LEA R2, P3, R12, R110, 0x2 ;  /* 0x0000006e0c027211 */ /* 0x000fc400078610ff */
[----:B------:R-:W-:Y:S02]  /*3150*/  ISETP.GT.AND P5, PT, R0, RZ, P1 ;  /* 0x000000ff0000720c */ /* 0x000fe40000fa4270 */
[----:B------:R-:W-:Y:S02]  /*3160*/  LEA.HI.X R3, R12, R111, R3, 0x2, P3 ;  /* 0x0000006f0c037211 */ /* 0x000fe400018f1403 */
[----:B0-----:R-:W-:-:S04]  /*3170*/  IADD3 R8, P3, R4, R14, RZ ;  /* 0x0000000e04087210 */ /* 0x001fc80007f7e0ff */
[----:B------:R-:W-:Y:S01]  /*3180*/  LEA R12, P4, R8, R110, 0x2 ;  /* 0x0000006e080c7211 */ /* 0x000fe200078810ff */
[----:B------:R-:W-:Y:S02]  /*3190*/  IMAD.X R5, R105, 0x1, R5, P3 ;  /* 0x0000000169057824 */ /* 0x000fe400018e0605 */
[----:B--2---:R-:W-:-:S04]  /*31a0*/  FMUL R9, R21, R90 ;  /* 0x0000005a15097220 */ /* 0x004fc80000400000 */
[----:B------:R-:W-:-:S05]  /*31b0*/  FFMA R9, R24, R89, R9 ;  /* 0x0000005918097223 */ /* 0x000fca0000000009 */
[----:B------:R0:W-:Y:S01]  /*31c0*/  @P2 STG.E desc[UR36][R6.64], R9 ;  /* 0x0000000906002986 */ /* 0x0001e2000c101924 */
[----:B------:R-:W-:Y:S05]  /*31d0*/  @!P5 BRA `(.L_x_38) ;  /* 0x000000000004d947 */ /* 0x000fea0003800000 */
[----:B------:R1:W5:Y:S02]  /*31e0*/  LDG.E.LTC128B R21, desc[UR36][R2.64+0x4] ;  /* 0x0000042402157981 */ /* 0x000364000c1e1920 */
.L_x_38:
[----:B------:R-:W-:Y:S05]  /*31f0*/  BSYNC B1 ;  /* 0x0000000000017941 */ /* 0x000fea0003800000 */
.L_x_37:
[----:B-----5:R-:W-:Y:S01]  /*3200*/  FMUL R4, R21, R90 ;  /* 0x0000005a15047220 */ /* 0x020fe20000400000 */
[----:B------:R-:W-:-:S03]  /*3210*/  LEA.HI.X R13, R8, R111, R5, 0x2, P4 ;  /* 0x0000006f080d7211 */ /* 0x000fc600020f1405 */
[----:B------:R-:W-:-:S05]  /*3220*/  FFMA R25, R25, R89, R4 ;  /* 0x0000005919197223 */ /* 0x000fca0000000004 */
[----:B------:R2:W-:Y:S04]  /*3230*/  @P5 STG.E desc[UR36][R6.64+0x4], R25 ;  /* 0x0000041906005986 */ /* 0x0005e8000c101924 */
[----:B------:R-:W3:Y:S01]  /*3240*/  @P0 LDG.E.LTC128B R21, desc[UR36][R12.64] ;  /* 0x000000240c150981 */ /* 0x000ee2000c1e1920 */
[----:B------:R-:W-:Y:S01]  /*3250*/  IADD3 R10, P2, P3, R94, R14, R10 ;  /* 0x0000000e5e0a7210 */ /* 0x000fe20007b5e00a */
[----:B------:R-:W-:Y:S01]  /*3260*/  BSSY B1, `(.L_x_39) ;  /* 0x0000010000017945 */ /* 0x000fe20003800000 */
[C---:B0-----:R-:W-:Y:S02]  /*3270*/  SHF.L.U64.HI R9, R96.reuse, 0x2, R91 ;  /* 0x0000000260097819 */ /* 0x041fe4000001025b */
[----:B------:R-:W-:Y:S02]  /*3280*/  IADD3.X R11, R95, R105, R11, P2, P3 ;  /* 0x000000695f0b7210 */ /* 0x000fe400017e640b */
[----:B------:R-:W-:-:S02]  /*3290*/  LEA R8, P3, R96, R6, 0x2 ;  /* 0x0000000660087211 */ /* 0x000fc400078610ff */
[----:B------:R-:W-:Y:S01]  /*32a0*/  ISETP.GT.AND P1, PT, R0, 0x8, P1 ;  /* 0x000000080000780c */ /* 0x000fe20000f24270 */
[----:B------:R-:W-:Y:S01]  /*32b0*/  IMAD.WIDE.U32 R10, R19, R106, R10 ;  /* 0x0000006a130a7225 */ /* 0x000fe200078e000a */
[----:B------:R-:W-:-:S03]  /*32c0*/  ISETP.GT.AND P2, PT, R18, 0x8, PT ;  /* 0x000000081200780c */ /* 0x000fc60003f44270 */
[----:B------:R-:W-:Y:S01]  /*32d0*/  IMAD.X R9, R9, 0x1, R7, P3 ;  /* 0x0000000109097824 */ /* 0x000fe200018e0607 */
[----:B------:R-:W-:Y:S01]  /*32e0*/  LEA R4, P4, R10, R110, 0x2 ;  /* 0x0000006e0a047211 */ /* 0x000fe200078810ff */
[----:B------:R-:W-:Y:S02]  /*32f0*/  IMAD.IADD R11, R103, 0x1, R11 ;  /* 0x00000001670b7824 */ /* 0x000fe400078e020b */
[----:B---3--:R-:W-:-:S04]  /*3300*/  FMUL R5, R21, R90 ;  /* 0x0000005a15057220 */ /* 0x008fc80000400000 */
[----:B------:R-:W-:Y:S01]  /*3310*/  FFMA R13, R26, R89, R5 ;  /* 0x000000591a0d7223 */ /* 0x000fe20000000005 */
[----:B------:R-:W-:-:S04]  /*3320*/  LEA.HI.X R5, R10, R111, R11, 0x2, P4 ;  /* 0x0000006f0a057211 */ /* 0x000fc800020f140b */
[----:B------:R2:W-:Y:S01]  /*3330*/  @P0 STG.E desc[UR36][R8.64], R13 ;  /* 0x0000000d08000986 */ /* 0x0005e2000c101924 */
[----:B------:R-:W-:Y:S05]  /*3340*/  @!P1 BRA `(.L_x_40) ;  /* 0x0000000000049947 */ /* 0x000fea0003800000 */
[----:B------:R0:W5:Y:S02]  /*3350*/  LDG.E.LTC128B R21, desc[UR36][R4.64+0x4] ;  /* 0x0000042404157981 */ /* 0x000164000c1e1920 */
.L_x_40:
[----:B------:R-:W-:Y:S05]  /*3360*/  BSYNC B1 ;  /* 0x0000000000017941 */ /* 0x000fea0003800000 */
.L_x_39:
[----:B-----5:R-:W-:Y:S01]  /*3370*/  FMUL R10, R21, R90 ;  /* 0x0000005a150a7220 */ /* 0x020fe20000400000 */
[----:B------:R-:W-:Y:S01]  /*3380*/  ISETP.GT.AND P3, PT, R0, RZ, P2 ;  /* 0x000000ff0000720c */ /* 0x000fe20001764270 */
[----:B------:R-:W-:Y:S01]  /*3390*/  BSSY B1, `(.L_x_41) ;  /* 0x0000006000017945 */ /* 0x000fe20003800000 */
[----:B------:R-:W-:Y:S01]  /*33a0*/  ISETP.GT.AND P0, PT, R18, 0x9, PT ;  /* 0x000000091200780c */ /* 0x000fe20003f04270 */
[----:B------:R-:W-:-:S05]  /*33b0*/  FFMA R27, R27, R89, R10 ;  /* 0x000000591b1b7223 */ /* 0x000fca000000000a */
[----:B------:R3:W-:Y:S05]  /*33c0*/  @P1 STG.E desc[UR36][R8.64+0x4], R27 ;  /* 0x0000041b08001986 */ /* 0x0007ea000c101924 */
[----:B------:R-:W-:Y:S05]  /*33d0*/  @!P3 BRA `(.L_x_42) ;  /* 0x000000000004b947 */ /* 0x000fea0003800000 */
[----:B------:R4:W5:Y:S02]  /*33e0*/  LDG.E.LTC128B R21, desc[UR36][R2.64+0x20] ;  /* 0x0000202402157981 */ /* 0x000964000c1e1920 */
.L_x_42:
[----:B------:R-:W-:Y:S05]  /*33f0*/  BSYNC B1 ;  /* 0x0000000000017941 */ /* 0x000fea0003800000 */
.L_x_41:
[----:B-----5:R-:W-:Y:S01]  /*3400*/  FMUL R11, R21, R90 ;  /* 0x0000005a150b7220 */ /* 0x020fe20000400000 */
[----:B------:R-:W-:Y:S01]  /*3410*/  ISETP.GT.AND P1, PT, R0, RZ, P0 ;  /* 0x000000ff0000720c */ /* 0x000fe20000724270 */
[----:B------:R-:W-:Y:S02]  /*3420*/  BSSY B1, `(.L_x_43) ;  /* 0x0000005000017945 */ /* 0x000fe40003800000 */
[----:B------:R-:W-:-:S05]  /*3430*/  FFMA R11, R28, R89, R11 ;  /* 0x000000591c0b7223 */ /* 0x000fca000000000b */
[----:B------:R0:W-:Y:S05]  /*3440*/  @P3 STG.E desc[UR36][R6.64+0x20], R11 ;  /* 0x0000200b06003986 */ /* 0x0001ea000c101924 */
[----:B------:R-:W-:Y:S05]  /*3450*/  @!P1 BRA `(.L_x_44) ;  /* 0x0000000000049947 */ /* 0x000fea0003800000 */
[----:B------:R0:W5:Y:S02]  /*3460*/  LDG.E.LTC128B R21, desc[UR36][R2.64+0x24] ;  /* 0x0000242402157981 */ /* 0x000164000c1e1920 */
.L_x_44:
[----:B------:R-:W-:Y:S05]  /*3470*/  BSYNC B1 ;  /* 0x0000000000017941 */ /* 0x000fea0003800000 */
.L_x_43:
[----:B-----5:R-:W-:Y:S01]  /*3480*/  FMUL R10, R21, R90 ;  /* 0x0000005a150a7220 */ /* 0x020fe20000400000 */
[----:B------:R-:W-:Y:S01]  /*3490*/  ISETP.GT.AND P2, PT, R0, 0x8, P2 ;  /* 0x000000080000780c */ /* 0x000fe20001744270 */
[----:B------:R-:W-:Y:S02]  /*34a0*/  BSSY B1, `(.L_x_45) ;  /* 0x0000005000017945 */ /* 0x000fe40003800000 */
[----:B------:R-:W-:-:S05]  /*34b0*/  FFMA R29, R29, R89, R10 ;  /* 0x000000591d1d7223 */ /* 0x000fca000000000a */
[----:B------:R0:W-:Y:S05]  /*34c0*/  @P1 STG.E desc[UR36][R6.64+0x24], R29 ;  /* 0x0000241d06001986 */ /* 0x0001ea000c101924 */
[----:B------:R-:W-:Y:S05]  /*34d0*/  @!P2 BRA `(.L_x_46) ;  /* 0x000000000004a947 */ /* 0x000fea0003800000 */
[----:B------:R0:W5:Y:S02]  /*34e0*/  LDG.E.LTC128B R21, desc[UR36][R4.64+0x20] ;  /* 0x0000202404157981 */ /* 0x000164000c1e1920 */
.L_x_46:
[----:B------:R-:W-:Y:S05]  /*34f0*/  BSYNC B1 ;  /* 0x0000000000017941 */ /* 0x000fea0003800000 */
.L_x_45:
[----:B0----5:R-:W-:Y:S01]  /*3500*/  FMUL R11, R21, R90 ;  /* 0x0000005a150b7220 */ /* 0x021fe20000400000 */
[----:B------:R-:W-:Y:S01]  /*3510*/  ISETP.GT.AND P0, PT, R0, 0x8, P0 ;  /* 0x000000080000780c */ /* 0x000fe20000704270 */
[----:B------:R-:W-:Y:S01]  /*3520*/  BSSY B1, `(.L_x_47) ;  /* 0x0000006000017945 */ /* 0x000fe20003800000 */
[----:B------:R-:W-:Y:S01]  /*3530*/  ISETP.GT.AND P1, PT, R18, 0x10, PT ;  /* 0x000000101200780c */ /* 0x000fe20003f24270 */
[----:B------:R-:W-:-:S05]  /*3540*/  FFMA R11, R30, R89, R11 ;  /* 0x000000591e0b7223 */ /* 0x000fca000000000b */
[----:B------:R0:W-:Y:S05]  /*3550*/  @P2 STG.E desc[UR36][R8.64+0x20], R11 ;  /* 0x0000200b08002986 */ /* 0x0001ea000c101924 */
[----:B------:R-:W-:Y:S05]  /*3560*/  @!P0 BRA `(.L_x_48) ;  /* 0x0000000000048947 */ /* 0x000fea0003800000 */
[----:B------:R0:W5:Y:S02]  /*3570*/  LDG.E.LTC128B R21, desc[UR36][R4.64+0x24] ;  /* 0x0000242404157981 */ /* 0x000164000c1e1920 */
.L_x_48:
[----:B------:R-:W-:Y:S05]  /*3580*/  BSYNC B1 ;  /* 0x0000000000017941 */ /* 0x000fea0003800000 */
.L_x_47:
        /* <DEDUP_REMOVED lines=8> */
.L_x_50:
[----:B------:R-:W-:Y:S05]  /*3610*/  BSYNC B1 ;  /* 0x0000000000017941 */ /* 0x000fea0003800000 */
.L_x_49:
[----:B0----5:R-:W-:Y:S01]  /*3620*/  FMUL R11, R21, R90 ;  /* 0x0000005a150b7220 */ /* 0x021fe20000400000 */
[----:B------:R-:W-:Y:S01]  /*3630*/  ISETP.GT.AND P0, PT, R0, RZ, P2 ;  /* 0x000000ff0000720c */ /* 0x000fe20001704270 */
[----:B------:R-:W-:Y:S02]  /*3640*/  BSSY B1, `(.L_x_51) ;  /* 0x0000005000017945 */ /* 0x000fe40003800000 */
[----:B------:R-:W-:-:S05]  /*3650*/  FFMA R11, R32, R89, R11 ;  /* 0x00000059200b7223 */ /* 0x000fca000000000b */
[----:B------:R0:W-:Y:S05]  /*3660*/  @P3 STG.E desc[UR36][R6.64+0x40], R11 ;  /* 0x0000400b06003986 */ /* 0x0001ea000c101924 */
[----:B------:R-:W-:Y:S05]  /*3670*/  @!P0 BRA `(.L_x_52) ;  /* 0x0000000000048947 */ /* 0x000fea0003800000 */
[----:B------:R0:W5:Y:S02]  /*3680*/  LDG.E.LTC128B R21, desc[UR36][R2.64+0x44] ;  /* 0x0000442402157981 */ /* 0x000164000c1e1920 */
.L_x_52:
[----:B------:R-:W-:Y:S05]  /*3690*/  BSYNC B1 ;  /* 0x0000000000017941 */ /* 0x000fea0003800000 */
.L_x_51:
[----:B-----5:R-:W-:Y:S01]  /*36a0*/  FMUL R10, R21, R90 ;  /* 0x0000005a150a7220 */ /* 0x020fe20000400000 */
[----:B------:R-:W-:Y:S01]  /*36b0*/  ISETP.GT.AND P1, PT, R0, 0x8, P1 ;  /* 0x000000080000780c */ /* 0x000fe20000f24270 */
[----:B------:R-:W-:Y:S02]  /*36c0*/  BSSY B1, `(.L_x_53) ;  /* 0x0000005000017945 */ /* 0x000fe40003800000 */
[----:B------:R-:W-:-:S05]  /*36d0*/  FFMA R33, R33, R89, R10 ;  /* 0x0000005921217223 */ /* 0x000fca000000000a */
[----:B------:R0:W-:Y:S05]  /*36e0*/  @P0 STG.E desc[UR36][R6.64+0x44], R33 ;  /* 0x0000442106000986 */ /* 0x0001ea000c101924 */
[----:B------:R-:W-:Y:S05]  /*36f0*/  @!P1 BRA `(.L_x_54) ;  /* 0x0000000000049947 */ /* 0x000fea0003800000 */
[----:B------:R0:W5:Y:S02]  /*3700*/  LDG.E.LTC128B R21, desc[UR36][R4.64+0x40] ;  /* 0x0000402404157981 */ /* 0x000164000c1e1920 */
.L_x_54:
[----:B------:R-:W-:Y:S05]  /*3710*/  BSYNC B1 ;  /* 0x0000000000017941 */ /* 0x000fea0003800000 */
.L_x_53:
        /* <DEDUP_REMOVED lines=8> */
.L_x_56:
[----:B------:R-:W-:Y:S05]  /*37a0*/  BSYNC B1 ;  /* 0x0000000000017941 */ /* 0x000fea0003800000 */
.L_x_55:
        /* <DEDUP_REMOVED lines=8> */
.L_x_58:
[----:B------:R-:W-:Y:S05]  /*3830*/  BSYNC B1 ;  /* 0x0000000000017941 */ /* 0x000fea0003800000 */
.L_x_57:
[----:B0----5:R-:W-:Y:S01]  /*3840*/  FMUL R11, R21, R90 ;  /* 0x0000005a150b7220 */ /* 0x021fe20000400000 */
[----:B------:R-:W-:Y:S01]  /*3850*/  ISETP.GT.AND P2, PT, R0, RZ, P1 ;  /* 0x000000ff0000720c */ /* 0x000fe20000f44270 */
[----:B------:R-:W-:Y:S02]  /*3860*/  BSSY B1, `(.L_x_59) ;  /* 0x0000005000017945 */ /* 0x000fe40003800000 */
[----:B------:R-:W-:-:S05]  /*3870*/  FFMA R11, R36, R89, R11 ;  /* 0x00000059240b7223 */ /* 0x000fca000000000b */
[----:B------:R0:W-:Y:S05]  /*3880*/  @P3 STG.E desc[UR36][R6.64+0x60], R11 ;  /* 0x0000600b06003986 */ /* 0x0001ea000c101924 */
[----:B------:R-:W-:Y:S05]  /*3890*/  @!P2 BRA `(.L_x_60) ;  /* 0x000000000004a947 */ /* 0x000fea0003800000 */
[----:B------:R0:W5:Y:S02]  /*38a0*/  LDG.E.LTC128B R21, desc[UR36][R2.64+0x64] ;  /* 0x0000642402157981 */ /* 0x000164000c1e1920 */
.L_x_60:
[----:B------:R-:W-:Y:S05]  /*38b0*/  BSYNC B1 ;  /* 0x0000000000017941 */ /* 0x000fea0003800000 */
.L_x_59:
[----:B-----5:R-:W-:Y:S01]  /*38c0*/  FMUL R10, R21, R90 ;  /* 0x0000005a150a7220 */ /* 0x020fe20000400000 */
[----:B------:R-:W-:Y:S01]  /*38d0*/  ISETP.GT.AND P0, PT, R0, 0x8, P0 ;  /* 0x000000080000780c */ /* 0x000fe20000704270 */
[----:B------:R-:W-:Y:S02]  /*38e0*/  BSSY B1, `(.L_x_61) ;  /* 0x0000005000017945 */ /* 0x000fe40003800000 */
[----:B------:R-:W-:-:S05]  /*38f0*/  FFMA R37, R37, R89, R10 ;  /* 0x0000005925257223 */ /* 0x000fca000000000a */
[----:B------:R0:W-:Y:S05]  /*3900*/  @P2 STG.E desc[UR36][R6.64+0x64], R37 ;  /* 0x0000642506002986 */ /* 0x0001ea000c101924 */
[----:B------:R-:W-:Y:S05]  /*3910*/  @!P0 BRA `(.L_x_62) ;  /* 0x0000000000048947 */ /* 0x000fea0003800000 */
[----:B------:R0:W5:Y:S02]  /*3920*/  LDG.E.LTC128B R21, desc[UR36][R4.64+0x60] ;  /* 0x0000602404157981 */ /* 0x000164000c1e1920 */
.L_x_62:
[----:B------:R-:W-:Y:S05]  /*3930*/  BSYNC B1 ;  /* 0x0000000000017941 */ /* 0x000fea0003800000 */
.L_x_61:
        /* <DEDUP_REMOVED lines=8> */
.L_x_64:
[----:B------:R-:W-:Y:S05]  /*39c0*/  BSYNC B1 ;  /* 0x0000000000017941 */ /* 0x000fea0003800000 */
.L_x_63:
        /* <DEDUP_REMOVED lines=8> */
.L_x_66:
[----:B------:R-:W-:Y:S05]  /*3a50*/  BSYNC B1 ;  /* 0x0000000000017941 */ /* 0x000fea0003800000 */
.L_x_65:
[----:B0----5:R-:W-:Y:S01]  /*3a60*/  FMUL R11, R21, R90 ;  /* 0x0000005a150b7220 */ /* 0x021fe20000400000 */
[----:B------:R-:W-:Y:S01]  /*3a70*/  ISETP.GT.AND P1, PT, R0, RZ, P0 ;  /* 0x000000ff0000720c */ /* 0x000fe20000724270 */
[----:B------:R-:W-:Y:S02]  /*3a80*/  BSSY B1, `(.L_x_67) ;  /* 0x0000005000017945 */ /* 0x000fe40003800000 */
[----:B------:R-:W-:-:S05]  /*3a90*/  FFMA R11, R40, R89, R11 ;  /* 0x00000059280b7223 */ /* 0x000fca000000000b */
[----:B------:R0:W-:Y:S05]  /*3aa0*/  @P3 STG.E desc[UR36][R6.64+0x80], R11 ;  /* 0x0000800b06003986 */ /* 0x0001ea000c101924 */
[----:B------:R-:W-:Y:S05]  /*3ab0*/  @!P1 BRA `(.L_x_68) ;  /* 0x0000000000049947 */ /* 0x000fea0003800000 */
[----:B------:R0:W5:Y:S02]  /*3ac0*/  LDG.E.LTC128B R21, desc[UR36][R2.64+0x84] ;  /* 0x0000842402157981 */ /* 0x000164000c1e1920 */
.L_x_68:
[----:B------:R-:W-:Y:S05]  /*3ad0*/  BSYNC B1 ;  /* 0x0000000000017941 */ /* 0x000fea0003800000 */
.L_x_67:
[----:B-----5:R-:W-:Y:S01]  /*3ae0*/  FMUL R10, R21, R90 ;  /* 0x0000005a150a7220 */ /* 0x020fe20000400000 */
[----:B------:R-:W-:Y:S01]  /*3af0*/  ISETP.GT.AND P2, PT, R0, 0x8, P2 ;  /* 0x000000080000780c */ /* 0x000fe20001744270 */
[----:B------:R-:W-:Y:S02]  /*3b00*/  BSSY B1, `(.L_x_69) ;  /* 0x0000005000017945 */ /* 0x000fe40003800000 */
[----:B------:R-:W-:-:S05]  /*3b10*/  FFMA R41, R41, R89, R10 ;  /* 0x0000005929297223 */ /* 0x000fca000000000a */
[----:B------:R0:W-:Y:S05]  /*3b20*/  @P1 STG.E desc[UR36][R6.64+0x84], R41 ;  /* 0x0000842906001986 */ /* 0x0001ea000c101924 */
[----:B------:R-:W-:Y:S05]  /*3b30*/  @!P2 BRA `(.L_x_70) ;  /* 0x000000000004a947 */ /* 0x000fea0003800000 */
[----:B------:R0:W5:Y:S02]  /*3b40*/  LDG.E.LTC128B R21, desc[UR36][R4.64+0x80] ;  /* 0x0000802404157981 */ /* 0x000164000c1e1920 */
.L_x_70:
[----:B------:R-:W-:Y:S05]  /*3b50*/  BSYNC B1 ;  /* 0x0000000000017941 */ /* 0x000fea0003800000 */
.L_x_69:
        /* <DEDUP_REMOVED lines=8> */
.L_x_72:
[----:B------:R-:W-:Y:S05]  /*3be0*/  BSYNC B1 ;  /* 0x0000000000017941 */ /* 0x000fea0003800000 */
.L_x_71:
        /* <DEDUP_REMOVED lines=8> */
.L_x_74:
[----:B------:R-:W-:Y:S05]  /*3c70*/  BSYNC B1 ;  /* 0x0000000000017941 */ /* 0x000fea0003800000 */
.L_x_73:
[----:B0----5:R-:W-:Y:S01]  /*3c80*/  FMUL R11, R21, R90 ;  /* 0x0000005a150b7220 */ /* 0x021fe20000400000 */
[----:B------:R-:W-:Y:S01]  /*3c90*/  ISETP.GT.AND P0, PT, R0, RZ, P2 ;  /* 0x000000ff0000720c */ /* 0x000fe20001704270 */
[----:B------:R-:W-:Y:S02]  /*3ca0*/  BSSY B1, `(.L_x_75) ;  /* 0x0000005000017945 */ /* 0x000fe40003800000 */
[----:B------:R-:W-:-:S05]  /*3cb0*/  FFMA R11, R44, R89, R11 ;  /* 0x000000592c0b7223 */ /* 0x000fca000000000b */
[----:B------:R0:W-:Y:S05]  /*3cc0*/  @P3 STG.E desc[UR36][R6.64+0xa0], R11 ;  /* 0x0000a00b06003986 */ /* 0x0001ea000c101924 */
[----:B------:R-:W-:Y:S05]  /*3cd0*/  @!P0 BRA `(.L_x_76) ;  /* 0x0000000000048947 */ /* 0x000fea0003800000 */
[----:B------:R0:W5:Y:S02]  /*3ce0*/  LDG.E.LTC128B R21, desc[UR36][R2.64+0xa4] ;  /* 0x0000a42402157981 */ /* 0x000164000c1e1920 */
.L_x_76:
[----:B------:R-:W-:Y:S05]  /*3cf0*/  BSYNC B1 ;  /* 0x0000000000017941 */ /* 0x000fea0003800000 */
.L_x_75:
[----:B-----5:R-:W-:Y:S01]  /*3d00*/  FMUL R10, R21, R90 ;  /* 0x0000005a150a7220 */ /* 0x020fe20000400000 */
[----:B------:R-:W-:Y:S01]  /*3d10*/  ISETP.GT.AND P1, PT, R0, 0x8, P1 ;  /* 0x000000080000780c */ /* 0x000fe20000f24270 */
[----:B------:R-:W-:Y:S02]  /*3d20*/  BSSY B1, `(.L_x_77) ;  /* 0x0000005000017945 */ /* 0x000fe40003800000 */
[----:B------:R-:W-:-:S05]  /*3d30*/  FFMA R45, R45, R89, R10 ;  /* 0x000000592d2d7223 */ /* 0x000fca000000000a */
[----:B------:R0:W-:Y:S05]  /*3d40*/  @P0 STG.E desc[UR36][R6.64+0xa4], R45 ;  /* 0x0000a42d06000986 */ /* 0x0001ea000c101924 */
[----:B------:R-:W-:Y:S05]  /*3d50*/  @!P1 BRA `(.L_x_78) ;  /* 0x0000000000049947 */ /* 0x000fea0003800000 */
[----:B------:R0:W5:Y:S02]  /*3d60*/  LDG.E.LTC128B R21, desc[UR36][R4.64+0xa0] ;  /* 0x0000a02404157981 */ /* 0x000164000c1e1920 */
.L_x_78:
[----:B------:R-:W-:Y:S05]  /*3d70*/  BSYNC B1 ;  /* 0x0000000000017941 */ /* 0x000fea0003800000 */
.L_x_77:
        /* <DEDUP_REMOVED lines=8> */
.L_x_80:
[----:B------:R-:W-:Y:S05]  /*3e00*/  BSYNC B1 ;  /* 0x0000000000017941 */ /* 0x000fea0003800000 */
.L_x_79:
        /* <DEDUP_REMOVED lines=8> */
.L_x_82:
[----:B------:R-:W-:Y:S05]  /*3e90*/  BSYNC B1 ;  /* 0x0000000000017941 */ /* 0x000fea0003800000 */
.L_x_81:
[----:B0----5:R-:W-:Y:S01]  /*3ea0*/  FMUL R11, R21, R90 ;  /* 0x0000005a150b7220 */ /* 0x021fe20000400000 */
[----:B------:R-:W-:Y:S01]  /*3eb0*/  ISETP.GT.AND P2, PT, R0, RZ, P1 ;  /* 0x000000ff0000720c */ /* 0x000fe20000f44270 */
[----:B------:R-:W-:Y:S02]  /*3ec0*/  BSSY B1, `(.L_x_83) ;  /* 0x0000005000017945 */ /* 0x000fe40003800000 */
[----:B------:R-:W-:-:S05]  /*3ed0*/  FFMA R11, R48, R89, R11 ;  /* 0x00000059300b7223 */ /* 0x000fca000000000b */
[----:B------:R0:W-:Y:S05]  /*3ee0*/  @P3 STG.E desc[UR36][R6.64+0xc0], R11 ;  /* 0x0000c00b06003986 */ /* 0x0001ea000c101924 */
[----:B------:R-:W-:Y:S05]  /*3ef0*/  @!P2 BRA `(.L_x_84) ;  /* 0x000000000004a947 */ /* 0x000fea0003800000 */
[----:B------:R0:W5:Y:S02]  /*3f00*/  LDG.E.LTC128B R21, desc[UR36][R2.64+0xc4] ;  /* 0x0000c42402157981 */ /* 0x000164000c1e1920 */
.L_x_84:
[----:B------:R-:W-:Y:S05]  /*3f10*/  BSYNC B1 ;  /* 0x0000000000017941 */ /* 0x000fea0003800000 */
.L_x_83:
[----:B-----5:R-:W-:Y:S01]  /*3f20*/  FMUL R10, R21, R90 ;  /* 0x0000005a150a7220 */ /* 0x020fe20000400000 */
[----:B------:R-:W-:Y:S01]  /*3f30*/  ISETP.GT.AND P0, PT, R0, 0x8, P0 ;  /* 0x000000080000780c */ /* 0x000fe20000704270 */
[----:B------:R-:W-:Y:S02]  /*3f40*/  BSSY B1, `(.L_x_85) ;  /* 0x0000005000017945 */ /* 0x000fe40003800000 */
[----:B------:R-:W-:-:S05]  /*3f50*/  FFMA R49, R49, R89, R10 ;  /* 0x0000005931317223 */ /* 0x000fca000000000a */
[----:B------:R0:W-:Y:S05]  /*3f60*/  @P2 STG.E desc[UR36][R6.64+0xc4], R49 ;  /* 0x0000c43106002986 */ /* 0x0001ea000c101924 */
[----:B------:R-:W-:Y:S05]  /*3f70*/  @!P0 BRA `(.L_x_86) ;  /* 0x0000000000048947 */ /* 0x000fea0003800000 */
[----:B------:R0:W5:Y:S02]  /*3f80*/  LDG.E.LTC128B R21, desc[UR36][R4.64+0xc0] ;  /* 0x0000c02404157981 */ /* 0x000164000c1e1920 */
.L_x_86:
[----:B------:R-:W-:Y:S05]  /*3f90*/  BSYNC B1 ;  /* 0x0000000000017941 */ /* 0x000fea0003800000 */
.L_x_85:
        /* <DEDUP_REMOVED lines=8> */
.L_x_88:
[----:B------:R-:W-:Y:S05]  /*4020*/  BSYNC B1 ;  /* 0x0000000000017941 */ /* 0x000fea0003800000 */
.L_x_87:
        /* <DEDUP_REMOVED lines=8> */
.L_x_90:
[----:B------:R-:W-:Y:S05]  /*40b0*/  BSYNC B1 ;  /* 0x0000000000017941 */ /* 0x000fea0003800000 */
.L_x_89:
[----:B0----5:R-:W-:Y:S01]  /*40c0*/  FMUL R11, R21, R90 ;  /* 0x0000005a150b7220 */ /* 0x021fe20000400000 */
[----:B------:R-:W-:Y:S01]  /*40d0*/  ISETP.GT.AND P1, PT, R0, RZ, P0 ;  /* 0x000000ff0000720c */ /* 0x000fe20000724270 */
[----:B------:R-:W-:Y:S02]  /*40e0*/  BSSY B1, `(.L_x_91) ;  /* 0x0000005000017945 */ /* 0x000fe40003800000 */
[----:B------:R-:W-:-:S05]  /*40f0*/  FFMA R11, R52, R89, R11 ;  /* 0x00000059340b7223 */ /* 0x000fca000000000b */
[----:B------:R0:W-:Y:S05]  /*4100*/  @P3 STG.E desc[UR36][R6.64+0xe0], R11 ;  /* 0x0000e00b06003986 */ /* 0x0001ea000c101924 */
[----:B------:R-:W-:Y:S05]  /*4110*/  @!P1 BRA `(.L_x_92) ;  /* 0x0000000000049947 */ /* 0x000fea0003800000 */
[----:B------:R0:W5:Y:S02]  /*4120*/  LDG.E.LTC128B R21, desc[UR36][R2.64+0xe4] ;  /* 0x0000e42402157981 */ /* 0x000164000c1e1920 */
.L_x_92:
[----:B------:R-:W-:Y:S05]  /*4130*/  BSYNC B1 ;  /* 0x0000000000017941 */ /* 0x000fea0003800000 */
.L_x_91:
[----:B-----5:R-:W-:Y:S01]  /*4140*/  FMUL R10, R21, R90 ;  /* 0x0000005a150a7220 */ /* 0x020fe20000400000 */
[----:B------:R-:W-:Y:S01]  /*4150*/  ISETP.GT.AND P2, PT, R0, 0x8, P2 ;  /* 0x000000080000780c */ /* 0x000fe20001744270 */
[----:B------:R-:W-:Y:S02]  /*4160*/  BSSY B1, `(.L_x_93) ;  /* 0x0000005000017945 */ /* 0x000fe40003800000 */
[----:B------:R-:W-:-:S05]  /*4170*/  FFMA R53, R53, R89, R10 ;  /* 0x0000005935357223 */ /* 0x000fca000000000a */
[----:B------:R0:W-:Y:S05]  /*4180*/  @P1 STG.E desc[UR36][R6.64+0xe4], R53 ;  /* 0x0000e43506001986 */ /* 0x0001ea000c101924 */
[----:B------:R-:W-:Y:S05]  /*4190*/  @!P2 BRA `(.L_x_94) ;  /* 0x000000000004a947 */ /* 0x000fea0003800000 */
[----:B------:R0:W5:Y:S02]  /*41a0*/  LDG.E.LTC128B R21, desc[UR36][R4.64+0xe0] ;  /* 0x0000e02404157981 */ /* 0x000164000c1e1920 */
.L_x_94:
[----:B------:R-:W-:Y:S05]  /*41b0*/  BSYNC B1 ;  /* 0x0000000000017941 */ /* 0x000fea0003800000 */
.L_x_93:
        /* <DEDUP_REMOVED lines=8> */
.L_x_96:
[----:B------:R-:W-:Y:S05]  /*4240*/  BSYNC B1 ;  /* 0x0000000000017941 */ /* 0x000fea0003800000 */
.L_x_95:
        /* <DEDUP_REMOVED lines=8> */
.L_x_98:
[----:B------:R-:W-:Y:S05]  /*42d0*/  BSYNC B1 ;  /* 0x0000000000017941 */ /* 0x000fea0003800000 */
.L_x_97:
[----:B0----5:R-:W-:Y:S01]  /*42e0*/  FMUL R11, R21, R90 ;  /* 0x0000005a150b7220 */ /* 0x021fe20000400000 */
[----:B------:R-:W-:Y:S01]  /*42f0*/  ISETP.GT.AND P0, PT, R0, RZ, P2 ;  /* 0x000000ff0000720c */ /* 0x000fe20001704270 */
[----:B------:R-:W-:Y:S02]  /*4300*/  BSSY B1, `(.L_x_99) ;  /* 0x0000005000017945 */ /* 0x000fe40003800000 */
[----:B------:R-:W-:-:S05]  /*4310*/  FFMA R11, R56, R89, R11 ;  /* 0x00000059380b7223 */ /* 0x000fca000000000b */
[----:B------:R0:W-:Y:S05]  /*4320*/  @P3 STG.E desc[UR36][R6.64+0x100], R11 ;  /* 0x0001000b06003986 */ /* 0x0001ea000c101924 */
[----:B------:R-:W-:Y:S05]  /*4330*/  @!P0 BRA `(.L_x_100) ;  /* 0x0000000000048947 */ /* 0x000fea0003800000 */
[----:B------:R0:W5:Y:S02]  /*4340*/  LDG.E.LTC128B R21, desc[UR36][R2.64+0x104] ;  /* 0x0001042402157981 */ /* 0x000164000c1e1920 */
.L_x_100:
[----:B------:R-:W-:Y:S05]  /*4350*/  BSYNC B1 ;  /* 0x0000000000017941 */ /* 0x000fea0003800000 */
.L_x_99:
[----:B-----5:R-:W-:Y:S01]  /*4360*/  FMUL R10, R21, R90 ;  /* 0x0000005a150a7220 */ /* 0x020fe20000400000 */
[----:B------:R-:W-:Y:S01]  /*4370*/  ISETP.GT.AND P1, PT, R0, 0x8, P1 ;  /* 0x000000080000780c */ /* 0x000fe20000f24270 */
[----:B------:R-:W-:Y:S02]  /*4380*/  BSSY B1, `(.L_x_101) ;  /* 0x0000005000017945 */ /* 0x000fe40003800000 */
[----:B------:R-:W-:-:S05]  /*4390*/  FFMA R57, R57, R89, R10 ;  /* 0x0000005939397223 */ /* 0x000fca000000000a */
[----:B------:R0:W-:Y:S05]  /*43a0*/  @P0 STG.E desc[UR36][R6.64+0x104], R57 ;  /* 0x0001043906000986 */ /* 0x0001ea000c101924 */
[----:B------:R-:W-:Y:S05]  /*43b0*/  @!P1 BRA `(.L_x_102) ;  /* 0x0000000000049947 */ /* 0x000fea0003800000 */
[----:B------:R0:W5:Y:S02]  /*43c0*/  LDG.E.LTC128B R21, desc[UR36][R4.64+0x100] ;  /* 0x0001002404157981 */ /* 0x000164000c1e1920 */
.L_x_102:
[----:B------:R-:W-:Y:S05]  /*43d0*/  BSYNC B1 ;  /* 0x0000000000017941 */ /* 0x000fea0003800000 */
.L_x_101:
        /* <DEDUP_REMOVED lines=8> */
.L_x_104:
[----:B------:R-:W-:Y:S05]  /*4460*/  BSYNC B1 ;  /* 0x0000000000017941 */ /* 0x000fea0003800000 */
.L_x_103:
        /* <DEDUP_REMOVED lines=8> */
.L_x_106:
[----:B------:R-:W-:Y:S05]  /*44f0*/  BSYNC B1 ;  /* 0x0000000000017941 */ /* 0x000fea0003800000 */
.L_x_105:
[----:B0----5:R-:W-:Y:S01]  /*4500*/  FMUL R11, R21, R90 ;  /* 0x0000005a150b7220 */ /* 0x021fe20000400000 */
[----:B------:R-:W-:Y:S01]  /*4510*/  ISETP.GT.AND P2, PT, R0, RZ, P1 ;  /* 0x000000ff0000720c */ /* 0x000fe20000f44270 */
[----:B------:R-:W-:Y:S02]  /*4520*/  BSSY B1, `(.L_x_107) ;  /* 0x0000005000017945 */ /* 0x000fe40003800000 */
[----:B------:R-:W-:-:S05]  /*4530*/  FFMA R11, R60, R89, R11 ;  /* 0x000000593c0b7223 */ /* 0x000fca000000000b */
[----:B------:R0:W-:Y:S05]  /*4540*/  @P3 STG.E desc[UR36][R6.64+0x120], R11 ;  /* 0x0001200b06003986 */ /* 0x0001ea000c101924 */
[----:B------:R-:W-:Y:S05]  /*4550*/  @!P2 BRA `(.L_x_108) ;  /* 0x000000000004a947 */ /* 0x000fea0003800000 */
[----:B------:R0:W5:Y:S02]  /*4560*/  LDG.E.LTC128B R21, desc[UR36][R2.64+0x124] ;  /* 0x0001242402157981 */ /* 0x000164000c1e1920 */
.L_x_108:
[----:B------:R-:W-:Y:S05]  /*4570*/  BSYNC B1 ;  /* 0x0000000000017941 */ /* 0x000fea0003800000 */
.L_x_107:
[----:B-----5:R-:W-:Y:S01]  /*4580*/  FMUL R10, R21, R90 ;  /* 0x0000005a150a7220 */ /* 0x020fe20000400000 */
[----:B------:R-:W-:Y:S01]  /*4590*/  ISETP.GT.AND P0, PT, R0, 0x8, P0 ;  /* 0x000000080000780c */ /* 0x000fe20000704270 */
[----:B------:R-:W-:Y:S02]  /*45a0*/  BSSY B1, `(.L_x_109) ;  /* 0x0000005000017945 */ /* 0x000fe40003800000 */
[----:B------:R-:W-:-:S05]  /*45b0*/  FFMA R61, R61, R89, R10 ;  /* 0x000000593d3d7223 */ /* 0x000fca000000000a */
[----:B------:R0:W-:Y:S05]  /*45c0*/  @P2 STG.E desc[UR36][R6.64+0x124], R61 ;  /* 0x0001243d06002986 */ /* 0x0001ea000c101924 */
[----:B------:R-:W-:Y:S05]  /*45d0*/  @!P0 BRA `(.L_x_110) ;  /* 0x0000000000048947 */ /* 0x000fea0003800000 */
[----:B------:R0:W5:Y:S02]  /*45e0*/  LDG.E.LTC128B R21, desc[UR36][R4.64+0x120] ;  /* 0x0001202404157981 */ /* 0x000164000c1e1920 */
.L_x_110:
[----:B------:R-:W-:Y:S05]  /*45f0*/  BSYNC B1 ;  /* 0x0000000000017941 */ /* 0x000fea0003800000 */
.L_x_109:
        /* <DEDUP_REMOVED lines=8> */
.L_x_112:
[----:B------:R-:W-:Y:S05]  /*4680*/  BSYNC B1 ;  /* 0x0000000000017941 */ /* 0x000fea0003800000 */
.L_x_111:
        /* <DEDUP_REMOVED lines=8> */
.L_x_114:
[----:B------:R-:W-:Y:S05]  /*4710*/  BSYNC B1 ;  /* 0x0000000000017941 */ /* 0x000fea0003800000 */
.L_x_113:
[----:B0----5:R-:W-:Y:S01]  /*4720*/  FMUL R11, R21, R90 ;  /* 0x0000005a150b7220 */ /* 0x021fe20000400000 */
[----:B------:R-:W-:Y:S01]  /*4730*/  ISETP.GT.AND P1, PT, R0, RZ, P0 ;  /* 0x000000ff0000720c */ /* 0x000fe20000724270 */
[----:B------:R-:W-:Y:S02]  /*4740*/  BSSY B1, `(.L_x_115) ;  /* 0x0000005000017945 */ /* 0x000fe40003800000 */
[----:B------:R-:W-:-:S05]  /*4750*/  FFMA R11, R64, R89, R11 ;  /* 0x00000059400b7223 */ /* 0x000fca000000000b */
[----:B------:R0:W-:Y:S05]  /*4760*/  @P3 STG.E desc[UR36][R6.64+0x140], R11 ;  /* 0x0001400b06003986 */ /* 0x0001ea000c101924 */
[----:B------:R-:W-:Y:S05]  /*4770*/  @!P1 BRA `(.L_x_116) ;  /* 0x0000000000049947 */ /* 0x000fea0003800000 */
[----:B------:R0:W5:Y:S02]  /*4780*/  LDG.E.LTC128B R21, desc[UR36][R2.64+0x144] ;  /* 0x0001442402157981 */ /* 0x000164000c1e1920 */
.L_x_116:
[----:B------:R-:W-:Y:S05]  /*4790*/  BSYNC B1 ;  /* 0x0000000000017941 */ /* 0x000fea0003800000 */
.L_x_115:
[----:B-----5:R-:W-:Y:S01]  /*47a0*/  FMUL R10, R21, R90 ;  /* 0x0000005a150a7220 */ /* 0x020fe20000400000 */
[----:B------:R-:W-:Y:S01]  /*47b0*/  ISETP.GT.AND P2, PT, R0, 0x8, P2 ;  /* 0x000000080000780c */ /* 0x000fe20001744270 */
[----:B------:R-:W-:Y:S02]  /*47c0*/  BSSY B1, `(.L_x_117) ;  /* 0x0000005000017945 */ /* 0x000fe40003800000 */
[----:B------:R-:W-:-:S05]  /*47d0*/  FFMA R65, R65, R89, R10 ;  /* 0x0000005941417223 */ /* 0x000fca000000000a */
[----:B------:R0:W-:Y:S05]  /*47e0*/  @P1 STG.E desc[UR36][R6.64+0x144], R65 ;  /* 0x0001444106001986 */ /* 0x0001ea000c101924 */
[----:B------:R-:W-:Y:S05]  /*47f0*/  @!P2 BRA `(.L_x_118) ;  /* 0x000000000004a947 */ /* 0x000fea0003800000 */
[----:B------:R0:W5:Y:S02]  /*4800*/  LDG.E.LTC128B R21, desc[UR36][R4.64+0x140] ;  /* 0x0001402404157981 */ /* 0x000164000c1e1920 */
.L_x_118:
[----:B------:R-:W-:Y:S05]  /*4810*/  BSYNC B1 ;  /* 0x0000000000017941 */ /* 0x000fea0003800000 */
.L_x_117:
        /* <DEDUP_REMOVED lines=8> */
.L_x_120:
[----:B------:R-:W-:Y:S05]  /*48a0*/  BSYNC B1 ;  /* 0x0000000000017941 */ /* 0x000fea0003800000 */
.L_x_119:
        /* <DEDUP_REMOVED lines=8> */
.L_x_122:
[----:B------:R-:W-:Y:S05]  /*4930*/  BSYNC B1 ;  /* 0x0000000000017941 */ /* 0x000fea0003800000 */
.L_x_121:
[----:B0----5:R-:W-:Y:S01]  /*4940*/  FMUL R11, R21, R90 ;  /* 0x0000005a150b7220 */ /* 0x021fe20000400000 */
[----:B------:R-:W-:Y:S01]  /*4950*/  ISETP.GT.AND P0, PT, R0, RZ, P2 ;  /* 0x000000ff0000720c */ /* 0x000fe20001704270 */
[----:B------:R-:W-:Y:S02]  /*4960*/  BSSY B1, `(.L_x_123) ;  /* 0x0000005000017945 */ /* 0x000fe40003800000 */
[----:B------:R-:W-:-:S05]  /*4970*/  FFMA R11, R68, R89, R11 ;  /* 0x00000059440b7223 */ /* 0x000fca000000000b */
[----:B------:R0:W-:Y:S05]  /*4980*/  @P3 STG.E desc[UR36][R6.64+0x160], R11 ;  /* 0x0001600b06003986 */ /* 0x0001ea000c101924 */
[----:B------:R-:W-:Y:S05]  /*4990*/  @!P0 BRA `(.L_x_124) ;  /* 0x0000000000048947 */ /* 0x000fea0003800000 */
[----:B------:R0:W5:Y:S02]  /*49a0*/  LDG.E.LTC128B R21, desc[UR36][R2.64+0x164] ;  /* 0x0001642402157981 */ /* 0x000164000c1e1920 */
.L_x_124:
[----:B------:R-:W-:Y:S05]  /*49b0*/  BSYNC B1 ;  /* 0x0000000000017941 */ /* 0x000fea0003800000 */
.L_x_123:
[----:B-----5:R-:W-:Y:S01]  /*49c0*/  FMUL R10, R21, R90 ;  /* 0x0000005a150a7220 */ /* 0x020fe20000400000 */
[----:B------:R-:W-:Y:S01]  /*49d0*/  ISETP.GT.AND P1, PT, R0, 0x8, P1 ;  /* 0x000000080000780c */ /* 0x000fe20000f24270 */
[----:B------:R-:W-:Y:S02]  /*49e0*/  BSSY B1, `(.L_x_125) ;  /* 0x0000005000017945 */ /* 0x000fe40003800000 */
[----:B------:R-:W-:-:S05]  /*49f0*/  FFMA R69, R69, R89, R10 ;  /* 0x0000005945457223 */ /* 0x000fca000000000a */
[----:B------:R0:W-:Y:S05]  /*4a00*/  @P0 STG.E desc[UR36][R6.64+0x164], R69 ;  /* 0x0001644506000986 */ /* 0x0001ea000c101924 */
[----:B------:R-:W-:Y:S05]  /*4a10*/  @!P1 BRA `(.L_x_126) ;  /* 0x0000000000049947 */ /* 0x000fea0003800000 */
[----:B------:R0:W5:Y:S02]  /*4a20*/  LDG.E.LTC128B R21, desc[UR36][R4.64+0x160] ;  /* 0x0001602404157981 */ /* 0x000164000c1e1920 */
.L_x_126:
[----:B------:R-:W-:Y:S05]  /*4a30*/  BSYNC B1 ;  /* 0x0000000000017941 */ /* 0x000fea0003800000 */
.L_x_125:
        /* <DEDUP_REMOVED lines=8> */
.L_x_128:
[----:B------:R-:W-:Y:S05]  /*4ac0*/  BSYNC B1 ;  /* 0x0000000000017941 */ /* 0x000fea0003800000 */
.L_x_127:
        /* <DEDUP_REMOVED lines=8> */
.L_x_130:
[----:B------:R-:W-:Y:S05]  /*4b50*/  BSYNC B1 ;  /* 0x0000000000017941 */ /* 0x000fea0003800000 */
.L_x_129:
[----:B0----5:R-:W-:Y:S01]  /*4b60*/  FMUL R11, R21, R90 ;  /* 0x0000005a150b7220 */ /* 0x021fe20000400000 */
[----:B------:R-:W-:Y:S01]  /*4b70*/  ISETP.GT.AND P2, PT, R0, RZ, P1 ;  /* 0x000000ff0000720c */ /* 0x000fe20000f44270 */
[----:B------:R-:W-:Y:S02]  /*4b80*/  BSSY B1, `(.L_x_131) ;  /* 0x0000005000017945 */ /* 0x000fe40003800000 */
[----:B------:R-:W-:-:S05]  /*4b90*/  FFMA R11, R72, R89, R11 ;  /* 0x00000059480b7223 */ /* 0x000fca000000000b */
[----:B------:R0:W-:Y:S05]  /*4ba0*/  @P3 STG.E desc[UR36][R6.64+0x180], R11 ;  /* 0x0001800b06003986 */ /* 0x0001ea000c101924 */
[----:B------:R-:W-:Y:S05]  /*4bb0*/  @!P2 BRA `(.L_x_132) ;  /* 0x000000000004a947 */ /* 0x000fea0003800000 */
[----:B------:R0:W5:Y:S02]  /*4bc0*/  LDG.E.LTC128B R21, desc[UR36][R2.64+0x184] ;  /* 0x0001842402157981 */ /* 0x000164000c1e1920 */
.L_x_132:
[----:B------:R-:W-:Y:S05]  /*4bd0*/  BSYNC B1 ;  /* 0x0000000000017941 */ /* 0x000fea0003800000 */
.L_x_131:
[----:B-----5:R-:W-:Y:S01]  /*4be0*/  FMUL R10, R21, R90 ;  /* 0x0000005a150a7220 */ /* 0x020fe20000400000 */
[----:B------:R-:W-:Y:S01]  /*4bf0*/  ISETP.GT.AND P0, PT, R0, 0x8, P0 ;  /* 0x000000080000780c */ /* 0x000fe20000704270 */
[----:B------:R-:W-:Y:S02]  /*4c00*/  BSSY B1, `(.L_x_133) ;  /* 0x0000005000017945 */ /* 0x000fe40003800000 */
[----:B------:R-:W-:-:S05]  /*4c10*/  FFMA R73, R73, R89, R10 ;  /* 0x0000005949497223 */ /* 0x000fca000000000a */
[----:B------:R0:W-:Y:S05]  /*4c20*/  @P2 STG.E desc[UR36][R6.64+0x184], R73 ;  /* 0x0001844906002986 */ /* 0x0001ea000c101924 */
[----:B------:R-:W-:Y:S05]  /*4c30*/  @!P0 BRA `(.L_x_134) ;  /* 0x0000000000048947 */ /* 0x000fea0003800000 */
[----:B------:R0:W5:Y:S02]  /*4c40*/  LDG.E.LTC128B R21, desc[UR36][R4.64+0x180] ;  /* 0x0001802404157981 */ /* 0x000164000c1e1920 */
.L_x_134:
[----:B------:R-:W-:Y:S05]  /*4c50*/  BSYNC B1 ;  /* 0x0000000000017941 */ /* 0x000fea0003800000 */
.L_x_133:
        /* <DEDUP_REMOVED lines=8> */
.L_x_136:
[----:B------:R-:W-:Y:S05]  /*4ce0*/  BSYNC B1 ;  /* 0x0000000000017941 */ /* 0x000fea0003800000 */
.L_x_135:
        /* <DEDUP_REMOVED lines=8> */
.L_x_138:
[----:B------:R-:W-:Y:S05]  /*4d70*/  BSYNC B1 ;  /* 0x0000000000017941 */ /* 0x000fea0003800000 */
.L_x_137:
[----:B0----5:R-:W-:Y:S01]  /*4d80*/  FMUL R11, R21, R90 ;  /* 0x0000005a150b7220 */ /* 0x021fe20000400000 */
[----:B------:R-:W-:Y:S01]  /*4d90*/  ISETP.GT.AND P1, PT, R0, RZ, P0 ;  /* 0x000000ff0000720c */ /* 0x000fe20000724270 */
[----:B------:R-:W-:Y:S02]  /*4da0*/  BSSY B1, `(.L_x_139) ;  /* 0x0000005000017945 */ /* 0x000fe40003800000 */
[----:B------:R-:W-:-:S05]  /*4db0*/  FFMA R11, R76, R89, R11 ;  /* 0x000000594c0b7223 */ /* 0x000fca000000000b */
[----:B------:R0:W-:Y:S05]  /*4dc0*/  @P3 STG.E desc[UR36][R6.64+0x1a0], R11 ;  /* 0x0001a00b06003986 */ /* 0x0001ea000c101924 */
[----:B------:R-:W-:Y:S05]  /*4dd0*/  @!P1 BRA `(.L_x_140) ;  /* 0x0000000000049947 */ /* 0x000fea0003800000 */
[----:B------:R0:W5:Y:S02]  /*4de0*/  LDG.E.LTC128B R21, desc[UR36][R2.64+0x1a4] ;  /* 0x0001a42402157981 */ /* 0x000164000c1e1920 */
.L_x_140:
[----:B------:R-:W-:Y:S05]  /*4df0*/  BSYNC B1 ;  /* 0x0000000000017941 */ /* 0x000fea0003800000 */
.L_x_139:
[----:B-----5:R-:W-:Y:S01]  /*4e00*/  FMUL R10, R21, R90 ;  /* 0x0000005a150a7220 */ /* 0x020fe20000400000 */
[----:B------:R-:W-:Y:S01]  /*4e10*/  ISETP.GT.AND P2, PT, R0, 0x8, P2 ;  /* 0x000000080000780c */ /* 0x000fe20001744270 */
[----:B------:R-:W-:Y:S02]  /*4e20*/  BSSY B1, `(.L_x_141) ;  /* 0x0000005000017945 */ /* 0x000fe40003800000 */
[----:B------:R-:W-:-:S05]  /*4e30*/  FFMA R77, R77, R89, R10 ;  /* 0x000000594d4d7223 */ /* 0x000fca000000000a */
[----:B------:R0:W-:Y:S05]  /*4e40*/  @P1 STG.E desc[UR36][R6.64+0x1a4], R77 ;  /* 0x0001a44d06001986 */ /* 0x0001ea000c101924 */
[----:B------:R-:W-:Y:S05]  /*4e50*/  @!P2 BRA `(.L_x_142) ;  /* 0x000000000004a947 */ /* 0x000fea0003800000 */
[----:B------:R0:W5:Y:S02]  /*4e60*/  LDG.E.LTC128B R21, desc[UR36][R4.64+0x1a0] ;  /* 0x0001a02404157981 */ /* 0x000164000c1e1920 */
.L_x_142:
[----:B------:R-:W-:Y:S05]  /*4e70*/  BSYNC B1 ;  /* 0x0000000000017941 */ /* 0x000fea0003800000 */
.L_x_141:
        /* <DEDUP_REMOVED lines=8> */
.L_x_144:
[----:B------:R-:W-:Y:S05]  /*4f00*/  BSYNC B1 ;  /* 0x0000000000017941 */ /* 0x000fea0003800000 */
.L_x_143:
        /* <DEDUP_REMOVED lines=8> */
.L_x_146:
[----:B------:R-:W-:Y:S05]  /*4f90*/  BSYNC B1 ;  /* 0x0000000000017941 */ /* 0x000fea0003800000 */
.L_x_145:
[----:B0----5:R-:W-:Y:S01]  /*4fa0*/  FMUL R11, R21, R90 ;  /* 0x0000005a150b7220 */ /* 0x021fe20000400000 */
[----:B------:R-:W-:Y:S01]  /*4fb0*/  ISETP.GT.AND P0, PT, R0, RZ, P2 ;  /* 0x000000ff0000720c */ /* 0x000fe20001704270 */
[----:B------:R-:W-:Y:S02]  /*4fc0*/  BSSY B1, `(.L_x_147) ;  /* 0x0000005000017945 */ /* 0x000fe40003800000 */
[----:B------:R-:W-:-:S05]  /*4fd0*/  FFMA R11, R80, R89, R11 ;  /* 0x00000059500b7223 */ /* 0x000fca000000000b */
[----:B------:R0:W-:Y:S05]  /*4fe0*/  @P3 STG.E desc[UR36][R6.64+0x1c0], R11 ;  /* 0x0001c00b06003986 */ /* 0x0001ea000c101924 */
[----:B------:R-:W-:Y:S05]  /*4ff0*/  @!P0 BRA `(.L_x_148) ;  /* 0x0000000000048947 */ /* 0x000fea0003800000 */
[----:B------:R0:W5:Y:S02]  /*5000*/  LDG.E.LTC128B R21, desc[UR36][R2.64+0x1c4] ;  /* 0x0001c42402157981 */ /* 0x000164000c1e1920 */
.L_x_148:
[----:B------:R-:W-:Y:S05]  /*5010*/  BSYNC B1 ;  /* 0x0000000000017941 */ /* 0x000fea0003800000 */
.L_x_147:
[----:B-----5:R-:W-:Y:S01]  /*5020*/  FMUL R10, R21, R90 ;  /* 0x0000005a150a7220 */ /* 0x020fe20000400000 */
[----:B------:R-:W-:Y:S01]  /*5030*/  ISETP.GT.AND P1, PT, R0, 0x8, P1 ;  /* 0x000000080000780c */ /* 0x000fe20000f24270 */
[----:B------:R-:W-:Y:S02]  /*5040*/  BSSY B1, `(.L_x_149) ;  /* 0x0000005000017945 */ /* 0x000fe40003800000 */
[----:B------:R-:W-:-:S05]  /*5050*/  FFMA R81, R81, R89, R10 ;  /* 0x0000005951517223 */ /* 0x000fca000000000a */
[----:B------:R0:W-:Y:S05]  /*5060*/  @P0 STG.E desc[UR36][R6.64+0x1c4], R81 ;  /* 0x0001c45106000986 */ /* 0x0001ea000c101924 */
[----:B------:R-:W-:Y:S05]  /*5070*/  @!P1 BRA `(.L_x_150) ;  /* 0x0000000000049947 */ /* 0x000fea0003800000 */
[----:B------:R0:W5:Y:S02]  /*5080*/  LDG.E.LTC128B R21, desc[UR36][R4.64+0x1c0] ;  /* 0x0001c02404157981 */ /* 0x000164000c1e1920 */
.L_x_150:
[----:B------:R-:W-:Y:S05]  /*5090*/  BSYNC B1 ;  /* 0x0000000000017941 */ /* 0x000fea0003800000 */
.L_x_149:
        /* <DEDUP_REMOVED lines=8> */
.L_x_152:
[----:B------:R-:W-:Y:S05]  /*5120*/  BSYNC B1 ;  /* 0x0000000000017941 */ /* 0x000fea0003800000 */
.L_x_151:
        /* <DEDUP_REMOVED lines=8> */
.L_x_154:
[----:B------:R-:W-:Y:S05]  /*51b0*/  BSYNC B1 ;  /* 0x0000000000017941 */ /* 0x000fea0003800000 */
.L_x_153:
[----:B0----5:R-:W-:Y:S01]  /*51c0*/  FMUL R11, R21, R90 ;  /* 0x0000005a150b7220 */ /* 0x021fe20000400000 */
[----:B------:R-:W-:Y:S01]  /*51d0*/  ISETP.GT.AND P2, PT, R0, RZ, P1 ;  /* 0x000000ff0000720c */ /* 0x000fe20000f44270 */
[----:B------:R-:W-:Y:S02]  /*51e0*/  BSSY B1, `(.L_x_155) ;  /* 0x0000005000017945 */ /* 0x000fe40003800000 */
[----:B------:R-:W-:-:S05]  /*51f0*/  FFMA R11, R84, R89, R11 ;  /* 0x00000059540b7223 */ /* 0x000fca000000000b */
[----:B------:R0:W-:Y:S05]  /*5200*/  @P3 STG.E desc[UR36][R6.64+0x1e0], R11 ;  /* 0x0001e00b06003986 */ /* 0x0001ea000c101924 */
[----:B------:R-:W-:Y:S05]  /*5210*/  @!P2 BRA `(.L_x_156) ;  /* 0x000000000004a947 */ /* 0x000fea0003800000 */
[----:B------:R0:W5:Y:S02]  /*5220*/  LDG.E.LTC128B R21, desc[UR36][R2.64+0x1e4] ;  /* 0x0001e42402157981 */ /* 0x000164000c1e1920 */
.L_x_156:
[----:B------:R-:W-:Y:S05]  /*5230*/  BSYNC B1 ;  /* 0x0000000000017941 */ /* 0x000fea0003800000 */
.L_x_155:
[----:B01--45:R-:W-:Y:S01]  /*5240*/  FMUL R2, R21, R90 ;  /* 0x0000005a15027220 */ /* 0x033fe20000400000 */
[----:B------:R-:W-:Y:S01]  /*5250*/  ISETP.GT.AND P0, PT, R0, 0x8, P0 ;  /* 0x000000080000780c */ /* 0x000fe20000704270 */
[----:B------:R-:W-:Y:S02]  /*5260*/  BSSY B1, `(.L_x_157) ;  /* 0x0000005000017945 */ /* 0x000fe40003800000 */
[----:B------:R-:W-:-:S05]  /*5270*/  FFMA R85, R85, R89, R2 ;  /* 0x0000005955557223 */ /* 0x000fca0000000002 */
[----:B------:R0:W-:Y:S05]  /*5280*/  @P2 STG.E desc[UR36][R6.64+0x1e4], R85 ;  /* 0x0001e45506002986 */ /* 0x0001ea000c101924 */
[----:B------:R-:W-:Y:S05]  /*5290*/  @!P0 BRA `(.L_x_158) ;  /* 0x0000000000048947 */ /* 0x000fea0003800000 */
[----:B------:R1:W5:Y:S02]  /*52a0*/  LDG.E.LTC128B R21, desc[UR36][R4.64+0x1e0] ;  /* 0x0001e02404157981 */ /* 0x000364000c1e1920 */
.L_x_158:
[----:B------:R-:W-:Y:S05]  /*52b0*/  BSYNC B1 ;  /* 0x0000000000017941 */ /* 0x000fea0003800000 */
.L_x_157:
[----:B-----5:R-:W-:Y:S01]  /*52c0*/  FMUL R3, R21, R90 ;  /* 0x0000005a15037220 */ /* 0x020fe20000400000 */
[----:B------:R-:W-:Y:S01]  /*52d0*/  @P0 IMAD.MOV.U32 R2, RZ, RZ, R8 ;  /* 0x000000ffff020224 */ /* 0x000fe200078e0008 */
[----:B------:R-:W-:Y:S01]  /*52e0*/  ISETP.GT.AND P1, PT, R0, 0x8, P1 ;  /* 0x000000080000780c */ /* 0x000fe20000f24270 */
[----:B------:R-:W-:Y:S01]  /*52f0*/  BSSY B1, `(.L_x_159) ;  /* 0x0000006000017945 */ /* 0x000fe20003800000 */
[----:B0-2---:R-:W-:Y:S01]  /*5300*/  FFMA R7, R86, R89, R3 ;  /* 0x0000005956077223 */ /* 0x005fe20000000003 */
[----:B------:R-:W-:-:S05]  /*5310*/  @P0 IMAD.MOV.U32 R3, RZ, RZ, R9 ;  /* 0x000000ffff030224 */ /* 0x000fca00078e0009 */
[----:B------:R0:W-:Y:S05]  /*5320*/  @P0 STG.E desc[UR36][R2.64+0x1e0], R7 ;  /* 0x0001e00702000986 */ /* 0x0001ea000c101924 */
[----:B------:R-:W-:Y:S05]  /*5330*/  @!P1 BRA `(.L_x_160) ;  /* 0x0000000000049947 */ /* 0x000fea0003800000 */
[----:B------:R2:W5:Y:S02]  /*5340*/  LDG.E.LTC128B R21, desc[UR36][R4.64+0x1e4] ;  /* 0x0001e42404157981 */ /* 0x000564000c1e1920 */
.L_x_160:
[----:B------:R-:W-:Y:S05]  /*5350*/  BSYNC B1 ;  /* 0x0000000000017941 */ /* 0x000fea0003800000 */
.L_x_159:
[----:B-----5:R-:W-:-:S04]  /*5360*/  FMUL R0, R21, R90 ;  /* 0x0000005a15007220 */ /* 0x020fc80000400000 */
[----:B------:R-:W-:Y:S01]  /*5370*/  FFMA R87, R87, R89, R0 ;  /* 0x0000005957577223 */ /* 0x000fe20000000000 */
[----:B------:R-:W-:Y:S06]  /*5380*/  @!P1 BRA `(.L_x_161) ;  /* 0x0000000c00a09947 */ /* 0x000fec0003800000 */
[----:B------:R4:W-:Y:S01]  /*5390*/  STG.E desc[UR36][R8.64+0x1e4], R87 ;  /* 0x0001e45708007986 */ /* 0x0009e2000c101924 */
[----:B------:R-:W-:Y:S05]  /*53a0*/  BRA `(.L_x_161) ;  /* 0x0000000c00987947 */ /* 0x000fea0003800000 */
.L_x_36:
[----:B------:R-:W-:Y:S01]  /*53b0*/  ULDC.64 UR4, c[0x0][0x5c0] ;  /* 0x0001700000047ab9 */ /* 0x000fe20000000a00 */
[----:B------:R-:W-:Y:S01]  /*53c0*/  ISETP.GT.AND P5, PT, R18, 0x1, PT ;  /* 0x000000011200780c */ /* 0x000fe20003fa4270 */
[-C--:B------:R-:W-:Y:S01]  /*53d0*/  FMUL R25, R25, R89.reuse ;  /* 0x0000005919197220 */ /* 0x080fe20000400000 */
[----:B------:R-:W-:Y:S01]  /*53e0*/  LEA R2, P1, R104, UR4, 0x2 ;  /* 0x0000000468027c11 */ /* 0x000fe2000f8210ff */
[-C--:B------:R-:W-:Y:S01]  /*53f0*/  FMUL R9, R26, R89.reuse ;  /* 0x000000591a097220 */ /* 0x080fe20000400000 */
[----:B------:R-:W-:Y:S01]  /*5400*/  ISETP.GT.AND P3, PT, R0, RZ, P5 ;  /* 0x000000ff0000720c */ /* 0x000fe20002f64270 */
[-C--:B------:R-:W-:Y:S01]  /*5410*/  FMUL R27, R27, R89.reuse ;  /* 0x000000591b1b7220 */ /* 0x080fe20000400000 */
[----:B------:R-:W-:Y:S01]  /*5420*/  LEA.HI.X R3, R104, UR5, R7, 0x2, P1 ;  /* 0x0000000568037c11 */ /* 0x000fe200088f1407 */
[-C--:B------:R-:W-:Y:S01]  /*5430*/  FMUL R7, R24, R89.reuse ;  /* 0x0000005918077220 */ /* 0x080fe20000400000 */
[C---:B------:R-:W-:Y:S01]  /*5440*/  ISETP.GT.AND P0, PT, R0.reuse, 0x8, P0 ;  /* 0x000000080000780c */ /* 0x040fe20000704270 */
[-C--:B------:R-:W-:Y:S01]  /*5450*/  FMUL R29, R29, R89.reuse ;  /* 0x000000591d1d7220 */ /* 0x080fe20000400000 */
[----:B------:R-:W-:Y:S01]  /*5460*/  ISETP.GT.AND P5, PT, R0, 0x8, P5 ;  /* 0x000000080000780c */ /* 0x000fe20002fa4270 */
[-C--:B------:R-:W-:Y:S01]  /*5470*/  FMUL R11, R30, R89.reuse ;  /* 0x000000591e0b7220 */ /* 0x080fe20000400000 */
[----:B------:R0:W-:Y:S01]  /*5480*/  @P2 STG.E desc[UR36][R2.64], R7 ;  /* 0x0000000702002986 */ /* 0x0001e2000c101924 */
[----:B------:R-:W-:Y:S01]  /*5490*/  ISETP.GT.AND P2, PT, R18, 0x8, PT ;  /* 0x000000081200780c */ /* 0x000fe20003f44270 */
[-C--:B------:R-:W-:Y:S01]  /*54a0*/  FMUL R31, R31, R89.reuse ;  /* 0x000000591f1f7220 */ /* 0x080fe20000400000 */
[C---:B------:R-:W-:Y:S01]  /*54b0*/  SHF.L.U64.HI R5, R96.reuse, 0x2, R91 ;  /* 0x0000000260057819 */ /* 0x040fe2000001025b */
[-C--:B------:R-:W-:Y:S01]  /*54c0*/  FMUL R33, R33, R89.reuse ;  /* 0x0000005921217220 */ /* 0x080fe20000400000 */
[----:B------:R-:W-:Y:S01]  /*54d0*/  LEA R4, P6, R96, R2, 0x2 ;  /* 0x0000000260047211 */ /* 0x000fe200078c10ff */
[----:B------:R-:W-:Y:S01]  /*54e0*/  @P3 STG.E desc[UR36][R2.64+0x4], R25 ;  /* 0x0000041902003986 */ /* 0x000fe2000c101924 */
[----:B------:R-:W-:Y:S01]  /*54f0*/  ISETP.GT.AND P1, PT, R18, 0x9, PT ;  /* 0x000000091200780c */ /* 0x000fe20003f24270 */
[-C--:B------:R-:W-:Y:S01]  /*5500*/  FMUL R35, R35, R89.reuse ;  /* 0x0000005923237220 */ /* 0x080fe20000400000 */
[C---:B------:R-:W-:Y:S01]  /*5510*/  ISETP.GT.AND P4, PT, R0.reuse, RZ, P2 ;  /* 0x000000ff0000720c */ /* 0x040fe20001784270 */
[----:B------:R-:W-:Y:S01]  /*5520*/  IMAD.X R5, R5, 0x1, R3, P6 ;  /* 0x0000000105057824 */ /* 0x000fe200030e0603 */
[----:B------:R-:W-:Y:S01]  /*5530*/  ISETP.GT.AND P3, PT, R0, RZ, P1 ;  /* 0x000000ff0000720c */ /* 0x000fe20000f64270 */
[-C--:B0-----:R-:W-:Y:S01]  /*5540*/  FMUL R7, R28, R89.reuse ;  /* 0x000000591c077220 */ /* 0x081fe20000400000 */
[C---:B------:R-:W-:Y:S01]  /*5550*/  ISETP.GT.AND P2, PT, R0.reuse, 0x8, P2 ;  /* 0x000000080000780c */ /* 0x040fe20001744270 */
[-C--:B------:R-:W-:Y:S01]  /*5560*/  FMUL R37, R37, R89.reuse ;  /* 0x0000005925257220 */ /* 0x080fe20000400000 */
[----:B------:R-:W-:Y:S01]  /*5570*/  ISETP.GT.AND P1, PT, R0, 0x8, P1 ;  /* 0x000000080000780c */ /* 0x000fe20000f24270 */
[----:B------:R0:W-:Y:S01]  /*5580*/  @P0 STG.E desc[UR36][R4.64], R9 ;  /* 0x0000000904000986 */ /* 0x0001e2000c101924 */
[C---:B------:R-:W-:Y:S01]  /*5590*/  ISETP.GT.AND P0, PT, R18.reuse, 0x10, PT ;  /* 0x000000101200780c */ /* 0x040fe20003f04270 */
[-C--:B------:R-:W-:Y:S01]  /*55a0*/  FMUL R39, R39, R89.reuse ;  /* 0x0000005927277220 */ /* 0x080fe20000400000 */
[-C--:B------:R-:W-:Y:S01]  /*55b0*/  FMUL R41, R41, R89.reuse ;  /* 0x0000005929297220 */ /* 0x080fe20000400000 */
[----:B------:R-:W-:Y:S01]  /*55c0*/  @P5 STG.E desc[UR36][R4.64+0x4], R27 ;  /* 0x0000041b04005986 */ /* 0x000fe2000c101924 */
[----:B------:R-:W-:Y:S01]  /*55d0*/  ISETP.GT.AND P5, PT, R18, 0x11, PT ;  /* 0x000000111200780c */ /* 0x000fe20003fa4270 */
[-C--:B------:R-:W-:Y:S01]  /*55e0*/  FMUL R43, R43, R89.reuse ;  /* 0x000000592b2b7220 */ /* 0x080fe20000400000 */
[-C--:B------:R-:W-:Y:S01]  /*55f0*/  FMUL R45, R45, R89.reuse ;  /* 0x000000592d2d7220 */ /* 0x080fe20000400000 */
[----:B------:R1:W-:Y:S01]  /*5600*/  @P4 STG.E desc[UR36][R2.64+0x20], R7 ;  /* 0x0000200702004986 */ /* 0x0003e2000c101924 */
[C---:B------:R-:W-:Y:S01]  /*5610*/  ISETP.GT.AND P4, PT, R0.reuse, RZ, P0 ;  /* 0x000000ff0000720c */ /* 0x040fe20000784270 */
[-C--:B------:R-:W-:Y:S01]  /*5620*/  FMUL R47, R47, R89.reuse ;  /* 0x000000592f2f7220 */ /* 0x080fe20000400000 */
[-C--:B------:R-:W-:Y:S01]  /*5630*/  FMUL R49, R49, R89.reuse ;  /* 0x0000005931317220 */ /* 0x080fe20000400000 */
[----:B------:R-:W-:Y:S01]  /*5640*/  @P3 STG.E desc[UR36][R2.64+0x24], R29 ;  /* 0x0000241d02003986 */ /* 0x000fe2000c101924 */
[----:B------:R-:W-:Y:S01]  /*5650*/  ISETP.GT.AND P3, PT, R0, RZ, P5 ;  /* 0x000000ff0000720c */ /* 0x000fe20002f64270 */
[-C--:B0-----:R-:W-:Y:S01]  /*5660*/  FMUL R9, R32, R89.reuse ;  /* 0x0000005920097220 */ /* 0x081fe20000400000 */
[-C--:B------:R-:W-:Y:S01]  /*5670*/  FMUL R51, R51, R89.reuse ;  /* 0x0000005933337220 */ /* 0x080fe20000400000 */
[----:B------:R0:W-:Y:S01]  /*5680*/  @P2 STG.E desc[UR36][R4.64+0x20], R11 ;  /* 0x0000200b04002986 */ /* 0x0001e2000c101924 */
[----:B------:R-:W-:Y:S01]  /*5690*/  ISETP.GT.AND P2, PT, R0, 0x8, P5 ;  /* 0x000000080000780c */ /* 0x000fe20002f44270 */
[-C--:B------:R-:W-:Y:S01]  /*56a0*/  FMUL R53, R53, R89.reuse ;  /* 0x0000005935357220 */ /* 0x080fe20000400000 */
[----:B------:R-:W-:Y:S01]  /*56b0*/  ISETP.GT.AND P5, PT, R18, 0x18, PT ;  /* 0x000000181200780c */ /* 0x000fe20003fa4270 */
[----:B------:R-:W-:Y:S01]  /*56c0*/  @P1 STG.E desc[UR36][R4.64+0x24], R31 ;  /* 0x0000241f04001986 */ /* 0x000fe2000c101924 */
[----:B------:R-:W-:Y:S01]  /*56d0*/  ISETP.GT.AND P1, PT, R0, 0x8, P0 ;  /* 0x000000080000780c */ /* 0x000fe20000724270 */
[-C--:B-1----:R-:W-:Y:S01]  /*56e0*/  FMUL R7, R34, R89.reuse ;  /* 0x0000005922077220 */ /* 0x082fe20000400000 */
[----:B------:R-:W-:Y:S01]  /*56f0*/  ISETP.GT.AND P0, PT, R18, 0x19, PT ;  /* 0x000000191200780c */ /* 0x000fe20003f04270 */
[----:B------:R1:W-:Y:S01]  /*5700*/  @P4 STG.E desc[UR36][R2.64+0x40], R9 ;  /* 0x0000400902004986 */ /* 0x0003e2000c101924 */
[C---:B------:R-:W-:Y:S01]  /*5710*/  ISETP.GT.AND P4, PT, R0.reuse, RZ, P5 ;  /* 0x000000ff0000720c */ /* 0x040fe20002f84270 */
[-C--:B------:R-:W-:Y:S01]  /*5720*/  FMUL R55, R55, R89.reuse ;  /* 0x0000005937377220 */ /* 0x080fe20000400000 */
[-C--:B------:R-:W-:Y:S01]  /*5730*/  FMUL R57, R57, R89.reuse ;  /* 0x0000005939397220 */ /* 0x080fe20000400000 */
[----:B------:R-:W-:Y:S01]  /*5740*/  @P3 STG.E desc[UR36][R2.64+0x44], R33 ;  /* 0x0000442102003986 */ /* 0x000fe2000c101924 */
[----:B------:R-:W-:Y:S01]  /*5750*/  ISETP.GT.AND P3, PT, R0, RZ, P0 ;  /* 0x000000ff0000720c */ /* 0x000fe20000764270 */
[-C--:B0-----:R-:W-:Y:S01]  /*5760*/  FMUL R11, R38, R89.reuse ;  /* 0x00000059260b7220 */ /* 0x081fe20000400000 */
[----:B------:R-:W-:Y:S01]  /*5770*/  ISETP.GT.AND P0, PT, R0, 0x8, P0 ;  /* 0x000000080000780c */ /* 0x000fe20000704270 */
[-C--:B------:R-:W-:Y:S01]  /*5780*/  FMUL R59, R59, R89.reuse ;  /* 0x000000593b3b7220 */ /* 0x080fe20000400000 */
[-C--:B------:R-:W-:Y:S01]  /*5790*/  FMUL R61, R61, R89.reuse ;  /* 0x000000593d3d7220 */ /* 0x080fe20000400000 */
[----:B------:R0:W-:Y:S01]  /*57a0*/  @P1 STG.E desc[UR36][R4.64+0x40], R7 ;  /* 0x0000400704001986 */ /* 0x0001e2000c101924 */
[----:B------:R-:W-:Y:S01]  /*57b0*/  ISETP.GT.AND P1, PT, R18, 0x20, PT ;  /* 0x000000201200780c */ /* 0x000fe20003f24270 */
[-C--:B-1----:R-:W-:Y:S01]  /*57c0*/  FMUL R9, R36, R89.reuse ;  /* 0x0000005924097220 */ /* 0x082fe20000400000 */
[-C--:B------:R-:W-:Y:S01]  /*57d0*/  FMUL R63, R63, R89.reuse ;  /* 0x000000593f3f7220 */ /* 0x080fe20000400000 */
[----:B------:R-:W-:Y:S01]  /*57e0*/  @P2 STG.E desc[UR36][R4.64+0x44], R35 ;  /* 0x0000442304002986 */ /* 0x000fe2000c101924 */
[----:B------:R-:W-:Y:S01]  /*57f0*/  ISETP.GT.AND P2, PT, R0, 0x8, P5 ;  /* 0x000000080000780c */ /* 0x000fe20002f44270 */
[-C--:B------:R-:W-:Y:S01]  /*5800*/  FMUL R65, R65, R89.reuse ;  /* 0x0000005941417220 */ /* 0x080fe20000400000 */
[----:B------:R-:W-:Y:S01]  /*5810*/  ISETP.GT.AND P5, PT, R18, 0x21, PT ;  /* 0x000000211200780c */ /* 0x000fe20003fa4270 */
[----:B------:R1:W-:Y:S01]  /*5820*/  @P4 STG.E desc[UR36][R2.64+0x60], R9 ;  /* 0x0000600902004986 */ /* 0x0003e2000c101924 */
[C---:B------:R-:W-:Y:S01]  /*5830*/  ISETP.GT.AND P4, PT, R0.reuse, RZ, P1 ;  /* 0x000000ff0000720c */ /* 0x040fe20000f84270 */
[-C--:B------:R-:W-:Y:S01]  /*5840*/  FMUL R67, R67, R89.reuse ;  /* 0x0000005943437220 */ /* 0x080fe20000400000 */
[C---:B------:R-:W-:Y:S01]  /*5850*/  ISETP.GT.AND P1, PT, R0.reuse, 0x8, P1 ;  /* 0x000000080000780c */ /* 0x040fe20000f24270 */
[----:B------:R-:W-:Y:S01]  /*5860*/  @P3 STG.E desc[UR36][R2.64+0x64], R37 ;  /* 0x0000642502003986 */ /* 0x000fe2000c101924 */
[----:B------:R-:W-:Y:S01]  /*5870*/  ISETP.GT.AND P3, PT, R0, RZ, P5 ;  /* 0x000000ff0000720c */ /* 0x000fe20002f64270 */
[-C--:B0-----:R-:W-:Y:S01]  /*5880*/  FMUL R7, R40, R89.reuse ;  /* 0x0000005928077220 */ /* 0x081fe20000400000 */
[-C--:B------:R-:W-:Y:S01]  /*5890*/  FMUL R69, R69, R89.reuse ;  /* 0x0000005945457220 */ /* 0x080fe20000400000 */
[-C--:B------:R-:W-:Y:S01]  /*58a0*/  FMUL R71, R71, R89.reuse ;  /* 0x0000005947477220 */ /* 0x080fe20000400000 */
[-C--:B------:R-:W-:Y:S01]  /*58b0*/  FMUL R73, R73, R89.reuse ;  /* 0x0000005949497220 */ /* 0x080fe20000400000 */
[----:B------:R0:W-:Y:S01]  /*58c0*/  @P2 STG.E desc[UR36][R4.64+0x60], R11 ;  /* 0x0000600b04002986 */ /* 0x0001e2000c101924 */
[----:B------:R-:W-:Y:S01]  /*58d0*/  ISETP.GT.AND P2, PT, R0, 0x8, P5 ;  /* 0x000000080000780c */ /* 0x000fe20002f44270 */
[-C--:B-1----:R-:W-:Y:S01]  /*58e0*/  FMUL R9, R42, R89.reuse ;  /* 0x000000592a097220 */ /* 0x082fe20000400000 */
[C---:B------:R-:W-:Y:S01]  /*58f0*/  ISETP.GT.AND P5, PT, R18.reuse, 0x28, PT ;  /* 0x000000281200780c */ /* 0x040fe20003fa4270 */
        /* <DEDUP_REMOVED lines=12> */
[----:B------:R0:W-:Y:S01]  /*59c0*/  @P1 STG.E desc[UR36][R4.64+0x80], R9 ;  /* 0x0000800904001986 */ /* 0x0001e2000c101924 */
[----:B------:R-:W-:Y:S01]  /*59d0*/  ISETP.GT.AND P1, PT, R18, 0x30, PT ;  /* 0x000000301200780c */ /* 0x000fe20003f24270 */
[-C--:B------:R-:W-:Y:S01]  /*59e0*/  FMUL R83, R83, R89.reuse ;  /* 0x0000005953537220 */ /* 0x080fe20000400000 */
[-C--:B------:R-:W-:Y:S01]  /*59f0*/  FMUL R85, R85, R89.reuse ;  /* 0x0000005955557220 */ /* 0x080fe20000400000 */
[----:B------:R-:W-:Y:S01]  /*5a00*/  @P2 STG.E desc[UR36][R4.64+0x84], R43 ;  /* 0x0000842b04002986 */ /* 0x000fe2000c101924 */
[-C--:B-1----:R-:W-:Y:S01]  /*5a10*/  FMUL R7, R44, R89.reuse ;  /* 0x000000592c077220 */ /* 0x082fe20000400000 */
[----:B------:R-:W-:Y:S01]  /*5a20*/  ISETP.GT.AND P2, PT, R0, 0x8, P5 ;  /* 0x000000080000780c */ /* 0x000fe20002f44270 */
[----:B------:R-:W-:Y:S01]  /*5a30*/  FMUL R87, R87, R89 ;  /* 0x0000005957577220 */ /* 0x000fe20000400000 */
[----:B------:R-:W-:-:S02]  /*5a40*/  ISETP.GT.AND P5, PT, R18, 0x31, PT ;  /* 0x000000311200780c */ /* 0x000fc40003fa4270 */
[----:B------:R1:W-:Y:S01]  /*5a50*/  @P4 STG.E desc[UR36][R2.64+0xa0], R7 ;  /* 0x0000a00702004986 */ /* 0x0003e2000c101924 */
[----:B------:R-:W-:Y:S01]  /*5a60*/  ISETP.GT.AND P4, PT, R0, RZ, P1 ;  /* 0x000000ff0000720c */ /* 0x000fe20000f84270 */
[----:B0-----:R-:W-:Y:S01]  /*5a70*/  FMUL R9, R48, R89 ;  /* 0x0000005930097220 */ /* 0x001fe20000400000 */
[C---:B------:R-:W-:Y:S01]  /*5a80*/  ISETP.GT.AND P1, PT, R0.reuse, 0x8, P1 ;  /* 0x000000080000780c */ /* 0x040fe20000f24270 */
[----:B------:R-:W-:Y:S01]  /*5a90*/  @P3 STG.E desc[UR36][R2.64+0xa4], R45 ;  /* 0x0000a42d02003986 */ /* 0x000fe2000c101924 */
[----:B------:R-:W-:-:S04]  /*5aa0*/  ISETP.GT.AND P3, PT, R0, RZ, P5 ;  /* 0x000000ff0000720c */ /* 0x000fc80002f64270 */
[----:B------:R0:W-:Y:S01]  /*5ab0*/  @P2 STG.E desc[UR36][R4.64+0xa0], R11 ;  /* 0x0000a00b04002986 */ /* 0x0001e2000c101924 */
[----:B------:R-:W-:Y:S02]  /*5ac0*/  ISETP.GT.AND P2, PT, R0, 0x8, P5 ;  /* 0x000000080000780c */ /* 0x000fe40002f44270 */
[C---:B------:R-:W-:Y:S01]  /*5ad0*/  ISETP.GT.AND P5, PT, R18.reuse, 0x38, PT ;  /* 0x000000381200780c */ /* 0x040fe20003fa4270 */
[----:B------:R-:W-:Y:S01]  /*5ae0*/  @P0 STG.E desc[UR36][R4.64+0xa4], R47 ;  /* 0x0000a42f04000986 */ /* 0x000fe2000c101924 */
[----:B------:R-:W-:Y:S01]  /*5af0*/  ISETP.GT.AND P0, PT, R18, 0x39, PT ;  /* 0x000000391200780c */ /* 0x000fe20003f04270 */
[----:B-1----:R-:W-:Y:S02]  /*5b00*/  FMUL R7, R50, R89 ;  /* 0x0000005932077220 */ /* 0x002fe40000400000 */
[----:B------:R1:W-:Y:S01]  /*5b10*/  @P4 STG.E desc[UR36][R2.64+0xc0], R9 ;  /* 0x0000c00902004986 */ /* 0x0003e2000c101924 */
[----:B------:R-:W-:-:S03]  /*5b20*/  ISETP.GT.AND P4, PT, R0, RZ, P5 ;  /* 0x000000ff0000720c */ /* 0x000fc60002f84270 */
[----:B------:R-:W-:Y:S01]  /*5b30*/  @P3 STG.E desc[UR36][R2.64+0xc4], R49 ;  /* 0x0000c43102003986 */ /* 0x000fe2000c101924 */
[----:B------:R-:W-:Y:S01]  /*5b40*/  ISETP.GT.AND P3, PT, R0, RZ, P0 ;  /* 0x000000ff0000720c */ /* 0x000fe20000764270 */
[----:B0-----:R-:W-:Y:S01]  /*5b50*/  FMUL R11, R54, R89 ;  /* 0x00000059360b7220 */ /* 0x001fe20000400000 */
[----:B------:R-:W-:Y:S01]  /*5b60*/  ISETP.GT.AND P0, PT, R0, 0x8, P0 ;  /* 0x000000080000780c */ /* 0x000fe20000704270 */
[----:B------:R0:W-:Y:S01]  /*5b70*/  @P1 STG.E desc[UR36][R4.64+0xc0], R7 ;  /* 0x0000c00704001986 */ /* 0x0001e2000c101924 */
[----:B------:R-:W-:-:S03]  /*5b80*/  ISETP.GT.AND P1, PT, R18, 0x40, PT ;  /* 0x000000401200780c */ /* 0x000fc60003f24270 */
[----:B------:R-:W-:Y:S01]  /*5b90*/  @P2 STG.E desc[UR36][R4.64+0xc4], R51 ;  /* 0x0000c43304002986 */ /* 0x000fe2000c101924 */
[-C--:B-1----:R-:W-:Y:S01]  /*5ba0*/  FMUL R9, R52, R89.reuse ;  /* 0x0000005934097220 */ /* 0x082fe20000400000 */
[----:B------:R-:W-:Y:S02]  /*5bb0*/  ISETP.GT.AND P2, PT, R0, 0x8, P5 ;  /* 0x000000080000780c */ /* 0x000fe40002f44270 */
[----:B------:R-:W-:Y:S02]  /*5bc0*/  ISETP.GT.AND P5, PT, R18, 0x41, PT ;  /* 0x000000411200780c */ /* 0x000fe40003fa4270 */
        /* <DEDUP_REMOVED lines=35> */
[-C--:B-1----:R-:W-:Y:S02]  /*5e00*/  FMUL R7, R66, R89.reuse ;  /* 0x0000005942077220 */ /* 0x082fe40000400000 */
[----:B------:R1:W-:Y:S01]  /*5e10*/  @P4 STG.E desc[UR36][R2.64+0x140], R9 ;  /* 0x0001400902004986 */ /* 0x0003e2000c101924 */
[C---:B------:R-:W-:Y:S02]  /*5e20*/  ISETP.GT.AND P4, PT, R0.reuse, RZ, P5 ;  /* 0x000000ff0000720c */ /* 0x040fe40002f84270 */
[C---:B------:R-:W-:Y:S01]  /*5e30*/  ISETP.GT.AND P5, PT, R0.reuse, 0x8, P5 ;  /* 0x000000080000780c */ /* 0x040fe20002fa4270 */
[----:B------:R-:W-:Y:S01]  /*5e40*/  @P3 STG.E desc[UR36][R2.64+0x144], R65 ;  /* 0x0001444102003986 */ /* 0x000fe2000c101924 */
[----:B------:R-:W-:Y:S01]  /*5e50*/  ISETP.GT.AND P3, PT, R0, RZ, P0 ;  /* 0x000000ff0000720c */ /* 0x000fe20000764270 */
[-C--:B0-----:R-:W-:Y:S01]  /*5e60*/  FMUL R11, R70, R89.reuse ;  /* 0x00000059460b7220 */ /* 0x081fe20000400000 */
[----:B------:R-:W-:Y:S01]  /*5e70*/  ISETP.GT.AND P0, PT, R0, 0x8, P0 ;  /* 0x000000080000780c */ /* 0x000fe20000704270 */
[----:B------:R0:W-:Y:S01]  /*5e80*/  @P1 STG.E desc[UR36][R4.64+0x140], R7 ;  /* 0x0001400704001986 */ /* 0x0001e2000c101924 */
[----:B------:R-:W-:Y:S01]  /*5e90*/  ISETP.GT.AND P1, PT, R18, 0x60, PT ;  /* 0x000000601200780c */ /* 0x000fe20003f24270 */
[----:B-1----:R-:W-:-:S02]  /*5ea0*/  FMUL R9, R68, R89 ;  /* 0x0000005944097220 */ /* 0x002fc40000400000 */
[----:B------:R-:W-:Y:S01]  /*5eb0*/  @P2 STG.E desc[UR36][R4.64+0x144], R67 ;  /* 0x0001444304002986 */ /* 0x000fe2000c101924 */
[----:B------:R-:W-:-:S03]  /*5ec0*/  ISETP.GT.AND P2, PT, R0, RZ, P1 ;  /* 0x000000ff0000720c */ /* 0x000fc60000f44270 */
[----:B------:R1:W-:Y:S01]  /*5ed0*/  @P4 STG.E desc[UR36][R2.64+0x160], R9 ;  /* 0x0001600902004986 */ /* 0x0003e2000c101924 */
[----:B------:R-:W-:Y:S01]  /*5ee0*/  ISETP.GT.AND P4, PT, R18, 0x61, PT ;  /* 0x000000611200780c */ /* 0x000fe20003f84270 */
[----:B0-----:R-:W-:Y:S02]  /*5ef0*/  FMUL R7, R72, R89 ;  /* 0x0000005948077220 */ /* 0x001fe40000400000 */
[----:B------:R-:W-:Y:S01]  /*5f00*/  @P3 STG.E desc[UR36][R2.64+0x164], R69 ;  /* 0x0001644502003986 */ /* 0x000fe2000c101924 */
[----:B------:R-:W-:-:S03]  /*5f10*/  ISETP.GT.AND P3, PT, R0, RZ, P4 ;  /* 0x000000ff0000720c */ /* 0x000fc60002764270 */
[----:B------:R0:W-:Y:S01]  /*5f20*/  @P5 STG.E desc[UR36][R4.64+0x160], R11 ;  /* 0x0001600b04005986 */ /* 0x0001e2000c101924 */
[----:B------:R-:W-:-:S03]  /*5f30*/  ISETP.GT.AND P5, PT, R0, 0x8, P4 ;  /* 0x000000080000780c */ /* 0x000fc600027a4270 */
[----:B------:R-:W-:Y:S01]  /*5f40*/  @P0 STG.E desc[UR36][R4.64+0x164], R71 ;  /* 0x0001644704000986 */ /* 0x000fe2000c101924 */
[----:B------:R-:W-:Y:S01]  /*5f50*/  ISETP.GT.AND P0, PT, R0, 0x8, P1 ;  /* 0x000000080000780c */ /* 0x000fe20000f04270 */
[-C--:B-1----:R-:W-:Y:S01]  /*5f60*/  FMUL R9, R74, R89.reuse ;  /* 0x000000594a097220 */ /* 0x082fe20000400000 */
[C---:B------:R-:W-:Y:S01]  /*5f70*/  ISETP.GT.AND P1, PT, R18.reuse, 0x68, PT ;  /* 0x000000681200780c */ /* 0x040fe20003f24270 */
[----:B------:R1:W-:Y:S01]  /*5f80*/  @P2 STG.E desc[UR36][R2.64+0x180], R7 ;  /* 0x0001800702002986 */ /* 0x0003e2000c101924 */
[----:B------:R-:W-:Y:S02]  /*5f90*/  ISETP.GT.AND P2, PT, R18, 0x69, PT ;  /* 0x000000691200780c */ /* 0x000fe40003f44270 */
[C---:B------:R-:W-:Y:S01]  /*5fa0*/  ISETP.GT.AND P4, PT, R0.reuse, RZ, P1 ;  /* 0x000000ff0000720c */ /* 0x040fe20000f84270 */
[----:B------:R-:W-:Y:S01]  /*5fb0*/  @P3 STG.E desc[UR36][R2.64+0x184], R73 ;  /* 0x0001844902003986 */ /* 0x000fe2000c101924 */
[----:B------:R-:W-:Y:S01]  /*5fc0*/  ISETP.GT.AND P3, PT, R0, RZ, P2 ;  /* 0x000000ff0000720c */ /* 0x000fe20001764270 */
[----:B0-----:R-:W-:Y:S01]  /*5fd0*/  FMUL R11, R80, R89 ;  /* 0x00000059500b7220 */ /* 0x001fe20000400000 */
[----:B------:R-:W-:-:S02]  /*5fe0*/  ISETP.GT.AND P1, PT, R0, 0x8, P1 ;  /* 0x000000080000780c */ /* 0x000fc40000f24270 */
[----:B------:R-:W-:Y:S01]  /*5ff0*/  ISETP.GT.AND P2, PT, R0, 0x8, P2 ;  /* 0x000000080000780c */ /* 0x000fe20001744270 */
[----:B------:R0:W-:Y:S01]  /*6000*/  @P0 STG.E desc[UR36][R4.64+0x180], R9 ;  /* 0x0001800904000986 */ /* 0x0001e2000c101924 */
[----:B------:R-:W-:Y:S01]  /*6010*/  ISETP.GT.AND P0, PT, R18, 0x70, PT ;  /* 0x000000701200780c */ /* 0x000fe20003f04270 */
[----:B-1----:R-:W-:Y:S02]  /*6020*/  FMUL R7, R76, R89 ;  /* 0x000000594c077220 */ /* 0x002fe40000400000 */
[----:B------:R-:W-:Y:S01]  /*6030*/  @P5 STG.E desc[UR36][R4.64+0x184], R75 ;  /* 0x0001844b04005986 */ /* 0x000fe2000c101924 */
[----:B------:R-:W-:Y:S02]  /*6040*/  ISETP.GT.AND P6, PT, R0, RZ, P0 ;  /* 0x000000ff0000720c */ /* 0x000fe400007c4270 */
[C---:B------:R-:W-:Y:S01]  /*6050*/  ISETP.GT.AND P5, PT, R18.reuse, 0x78, PT ;  /* 0x000000781200780c */ /* 0x040fe20003fa4270 */
[----:B------:R1:W-:Y:S01]  /*6060*/  @P4 STG.E desc[UR36][R2.64+0x1a0], R7 ;  /* 0x0001a00702004986 */ /* 0x0003e2000c101924 */
[----:B------:R-:W-:-:S02]  /*6070*/  ISETP.GT.AND P4, PT, R18, 0x79, PT ;  /* 0x000000791200780c */ /* 0x000fc40003f84270 */
[----:B------:R-:W-:Y:S01]  /*6080*/  ISETP.GT.AND P0, PT, R0, 0x8, P0 ;  /* 0x000000080000780c */ /* 0x000fe20000704270 */
[----:B0-----:R-:W-:Y:S01]  /*6090*/  FMUL R9, R78, R89 ;  /* 0x000000594e097220 */ /* 0x001fe20000400000 */
[----:B------:R-:W-:Y:S01]  /*60a0*/  @P3 STG.E desc[UR36][R2.64+0x1a4], R77 ;  /* 0x0001a44d02003986 */ /* 0x000fe2000c101924 */
[----:B------:R-:W-:-:S03]  /*60b0*/  ISETP.GT.AND P3, PT, R18, 0x71, PT ;  /* 0x000000711200780c */ /* 0x000fc60003f64270 */
[----:B------:R0:W-:Y:S01]  /*60c0*/  @P1 STG.E desc[UR36][R4.64+0x1a0], R9 ;  /* 0x0001a00904001986 */ /* 0x0001e2000c101924 */
[C---:B------:R-:W-:Y:S02]  /*60d0*/  ISETP.GT.AND P1, PT, R0.reuse, RZ, P3 ;  /* 0x000000ff0000720c */ /* 0x040fe40001f24270 */
[C---:B------:R-:W-:Y:S01]  /*60e0*/  ISETP.GT.AND P3, PT, R0.reuse, 0x8, P3 ;  /* 0x000000080000780c */ /* 0x040fe20001f64270 */
[----:B------:R-:W-:Y:S01]  /*60f0*/  @P2 STG.E desc[UR36][R4.64+0x1a4], R79 ;  /* 0x0001a44f04002986 */ /* 0x000fe2000c101924 */
[----:B------:R-:W-:Y:S01]  /*6100*/  ISETP.GT.AND P2, PT, R0, RZ, P5 ;  /* 0x000000ff0000720c */ /* 0x000fe20002f44270 */
[-C--:B-1----:R-:W-:Y:S01]  /*6110*/  FMUL R7, R82, R89.reuse ;  /* 0x0000005952077220 */ /* 0x082fe20000400000 */
[C---:B------:R-:W-:Y:S01]  /*6120*/  ISETP.GT.AND P5, PT, R0.reuse, 0x8, P5 ;  /* 0x000000080000780c */ /* 0x040fe20002fa4270 */
[----:B------:R1:W-:Y:S01]  /*6130*/  @P6 STG.E desc[UR36][R2.64+0x1c0], R11 ;  /* 0x0001c00b02006986 */ /* 0x0003e2000c101924 */
[C---:B------:R-:W-:Y:S02]  /*6140*/  ISETP.GT.AND P6, PT, R0.reuse, RZ, P4 ;  /* 0x000000ff0000720c */ /* 0x040fe400027c4270 */
[----:B------:R-:W-:Y:S01]  /*6150*/  ISETP.GT.AND P4, PT, R0, 0x8, P4 ;  /* 0x000000080000780c */ /* 0x000fe20002784270 */
[----:B0-----:R-:W-:-:S02]  /*6160*/  FMUL R9, R84, R89 ;  /* 0x0000005954097220 */ /* 0x001fc40000400000 */
[----:B------:R-:W-:Y:S04]  /*6170*/  @P1 STG.E desc[UR36][R2.64+0x1c4], R81 ;  /* 0x0001c45102001986 */ /* 0x000fe8000c101924 */
[----:B------:R-:W-:Y:S01]  /*6180*/  @P0 STG.E desc[UR36][R4.64+0x1c0], R7 ;  /* 0x0001c00704000986 */ /* 0x000fe2000c101924 */
[----:B-1----:R-:W-:-:S03]  /*6190*/  FMUL R11, R86, R89 ;  /* 0x00000059560b7220 */ /* 0x002fc60000400000 */
[----:B------:R-:W-:Y:S04]  /*61a0*/  @P3 STG.E desc[UR36][R4.64+0x1c4], R83 ;  /* 0x0001c45304003986 */ /* 0x000fe8000c101924 */
[----:B------:R-:W-:Y:S04]  /*61b0*/  @P2 STG.E desc[UR36][R2.64+0x1e0], R9 ;  /* 0x0001e00902002986 */ /* 0x000fe8000c101924 */
[----:B------:R0:W-:Y:S02]  /*61c0*/  @P6 STG.E desc[UR36][R2.64+0x1e4], R85 ;  /* 0x0001e45502006986 */ /* 0x0001e4000c101924 */
[----:B0-----:R-:W-:-:S02]  /*61d0*/  @P5 IMAD.MOV.U32 R2, RZ, RZ, R4 ;  /* 0x000000ffff025224 */ /* 0x001fc400078e0004 */
[----:B------:R-:W-:-:S05]  /*61e0*/  @P5 IMAD.MOV.U32 R3, RZ, RZ, R5 ;  /* 0x000000ffff035224 */ /* 0x000fca00078e0005 */
[----:B------:R0:W-:Y:S04]  /*61f0*/  @P5 STG.E desc[UR36][R2.64+0x1e0], R11 ;  /* 0x0001e00b02005986 */ /* 0x0001e8000c101924 */
[----:B------:R0:W-:Y:S02]  /*6200*/  @P4 STG.E desc[UR36][R4.64+0x1e4], R87 ;  /* 0x0001e45704004986 */ /* 0x0001e4000c101924 */
.L_x_161:
[----:B------:R-:W-:Y:S05]  /*6210*/  BSYNC B0 ;  /* 0x0000000000007941 */ /* 0x000fea0003800000 */
.L_x_35:
[----:B0-----:R-:W-:Y:S01]  /*6220*/  IMAD.U32 R2, RZ, RZ, UR46 ;  /* 0x0000002eff027e24 */ /* 0x001fe2000f8e00ff */
[----:B------:R-:W-:Y:S01]  /*6230*/  ULDC.64 UR4, c[0x0][0x650] ;  /* 0x0001940000047ab9 */ /* 0x000fe20000000a00 */
[----:B------:R-:W-:Y:S01]  /*6240*/  IMAD.U32 R3, RZ, RZ, UR47 ;  /* 0x0000002fff037e24 */ /* 0x000fe2000f8e00ff */
[----:B------:R0:W-:Y:S01]  /*6250*/  SYNCS.ARRIVE.TRANS64.A1T0 RZ, [R99+UR44], RZ ;  /* 0x000000ff63ff79a7 */ /* 0x0001e2000810002c */
[----:B------:R-:W-:Y:S01]  /*6260*/  PRMT R0, RZ, 0x7610, R0 ;  /* 0x00007610ff007816 */ /* 0x000fe20000000000 */
[----:B------:R-:W-:Y:S01]  /*6270*/  IMAD.MOV.U32 R18, RZ, RZ, -0x1 ;  /* 0xffffffffff127424 */ /* 0x000fe200078e00ff */
[----:B------:R-:W-:Y:S01]  /*6280*/  LEA R16, P0, R2, R16, 0x1 ;  /* 0x0000001002107211 */ /* 0x000fe200078008ff */
[----:B------:R-:W-:Y:S02]  /*6290*/  IMAD.MOV.U32 R2, RZ, RZ, -0x1 ;  /* 0xffffffffff027424 */ /* 0x000fe400078e00ff */
[----:B------:R-:W-:Y:S01]  /*62a0*/  IMAD.MOV.U32 R19, RZ, RZ, -0x1 ;  /* 0xffffffffff137424 */ /* 0x000fe200078e00ff */
[----:B------:R-:W-:-:S02]  /*62b0*/  IADD3.X R17, R17, UR50, RZ, P0, !PT ;  /* 0x0000003211117c10 */ /* 0x000fc400087fe4ff */
[----:B------:R-:W-:-:S04]  /*62c0*/  ISETP.GE.U32.AND P0, PT, R16, UR4, PT ;  /* 0x0000000410007c0c */ /* 0x000fc8000bf06070 */
[----:B------:R-:W-:-:S13]  /*62d0*/  ISETP.GE.U32.AND.EX P0, PT, R17, UR5, PT, P0 ;  /* 0x0000000511007c0c */ /* 0x000fda000bf06100 */
[----:B0-----:R-:W-:Y:S05]  /*62e0*/  @P0 BRA `(.L_x_162) ;  /* 0x0000000400700947 */ /* 0x001fea0003800000 */
[----:B------:R-:W0:Y:S01]  /*62f0*/  S2UR UR7, SR_CTAID.X ;  /* 0x00000000000779c3 */ /* 0x000e220000002500 */
[----:B------:R-:W-:Y:S01]  /*6300*/  ULDC.64 UR4, c[0x0][0x628] ;  /* 0x00018a0000047ab9 */ /* 0x000fe20000000a00 */
[----:B------:R-:W-:Y:S01]  /*6310*/  ULDC UR6, c[0x0][0x150] ;  /* 0x0000540000067ab9 */ /* 0x000fe20000000800 */
[----:B------:R-:W-:Y:S01]  /*6320*/  ISETP.NE.U32.AND P0, PT, RZ, UR4, PT ;  /* 0x00000004ff007c0c */ /* 0x000fe2000bf05070 */
[----:B------:R-:W-:Y:S01]  /*6330*/  ULDC UR15, c[0x0][0x630] ;  /* 0x00018c00000f7ab9 */ /* 0x000fe20000000800 */
[C---:B------:R-:W-:Y:S02]  /*6340*/  R2UR UR17, R16.reuse ;  /* 0x00000000101172ca */ /* 0x040fe400000e0000 */
[----:B------:R-:W-:Y:S01]  /*6350*/  ISETP.NE.AND.EX P0, PT, RZ, UR5, PT, P0 ;  /* 0x00000005ff007c0c */ /* 0x000fe2000bf05300 */
[----:B------:R-:W1:Y:S01]  /*6360*/  S2UR UR16, SR_CTAID.Y ;  /* 0x00000000001079c3 */ /* 0x000e620000002600 */
[----:B------:R-:W-:Y:S02]  /*6370*/  R2UR UR12, R16 ;  /* 0x00000000100c72ca */ /* 0x000fe400000e0000 */
[----:B------:R-:W-:-:S02]  /*6380*/  R2UR UR13, R17 ;  /* 0x00000000110d72ca */ /* 0x000fc400000e0000 */
[----:B0-----:R-:W-:-:S05]  /*6390*/  I2FP.F32.U32 R0, UR7 ;  /* 0x0000000700007c45 */ /* 0x001fca0008201000 */
[----:B------:R-:W-:Y:S01]  /*63a0*/  FMUL R0, R0, UR6 ;  /* 0x0000000600007c20 */ /* 0x000fe20008400000 */
[----:B------:R-:W-:Y:S01]  /*63b0*/  ULDC UR6, c[0x0][0x154] ;  /* 0x0000550000067ab9 */ /* 0x000fe20000000800 */
[----:B-1----:R-:W-:-:S04]  /*63c0*/  I2FP.F32.U32 R2, UR16 ;  /* 0x0000001000027c45 */ /* 0x002fc80008201000 */
[----:B------:R-:W0:Y:S01]  /*63d0*/  F2I.U32.TRUNC.NTZ R0, R0 ;  /* 0x0000000000007305 */ /* 0x000e22000020f000 */
[----:B------:R-:W-:Y:S01]  /*63e0*/  FMUL R2, R2, UR6 ;  /* 0x0000000602027c20 */ /* 0x000fe20008400000 */
[----:B------:R-:W-:Y:S06]  /*63f0*/  @!P0 BRA `(.L_x_163) ;  /* 0x0000000000308947 */ /* 0x000fec0003800000 */
        /* <DEDUP_REMOVED lines=12> */
.L_x_163:
[----:B------:R-:W-:Y:S01]  /*64c0*/  USHF.R.U64 UR6, UR12, UR15, UR13 ;  /* 0x0000000f0c067299 */ /* 0x000fe2000800120d */
[----:B------:R-:W-:Y:S01]  /*64d0*/  R2UR UR5, R17 ;  /* 0x00000000110572ca */ /* 0x000fe200000e0000 */
[----:B------:R-:W-:Y:S01]  /*64e0*/  USHF.R.U32.HI UR4, URZ, UR15, UR13 ;  /* 0x0000000f3f047299 */ /* 0x000fe2000801160d */
[----:B------:R-:W1:Y:S01]  /*64f0*/  F2I.U32.TRUNC.NTZ R2, R2 ;  /* 0x0000000200027305 */ /* 0x000e62000020f000 */
[----:B------:R-:W-:Y:S01]  /*6500*/  UIADD3 UR9, UP0, URZ, -UR6, URZ ;  /* 0x800000063f097290 */ /* 0x000fe2000ff1e03f */
[----:B------:R-:W-:Y:S01]  /*6510*/  ULDC.64 UR10, c[0x0][0x620] ;  /* 0x00018800000a7ab9 */ /* 0x000fe20000000a00 */
[----:B------:R-:W-:Y:S02]  /*6520*/  ULDC UR14, c[0x0][0x608] ;  /* 0x00018200000e7ab9 */ /* 0x000fe40000000800 */
[----:B------:R-:W-:Y:S01]  /*6530*/  UIADD3.X UR4, URZ, ~UR4, URZ, UP0, !UPT ;  /* 0x800000043f047290 */ /* 0x000fe200087fe43f */
[----:B------:R-:W-:Y:S01]  /*6540*/  ULDC UR15, c[0x0][0x658] ;  /* 0x00019600000f7ab9 */ /* 0x000fe20000000800 */
[----:B------:R-:W-:-:S02]  /*6550*/  ULDC UR12, c[0x0][0x144] ;  /* 0x00005100000c7ab9 */ /* 0x000fc40000000800 */
[----:B------:R-:W-:Y:S01]  /*6560*/  UIMAD UR8, UR4, UR10, URZ ;  /* 0x0000000a040872a4 */ /* 0x000fe2000f8e023f */
[----:B------:R-:W-:Y:S02]  /*6570*/  ULDC UR22, c[0x0][0x148] ;  /* 0x0000520000167ab9 */ /* 0x000fe40000000800 */
[----:B------:R-:W-:Y:S01]  /*6580*/  UMOV UR4, UR17 ;  /* 0x0000001100047c82 */ /* 0x000fe20008000000 */
[----:B------:R-:W-:Y:S02]  /*6590*/  UIMAD UR8, UR9, UR11, UR8 ;  /* 0x0000000b090872a4 */ /* 0x000fe4000f8e0208 */
[----:B------:R-:W-:Y:S01]  /*65a0*/  UIMAD.WIDE.U32 UR4, UR9, UR10, UR4 ;  /* 0x0000000a090472a5 */ /* 0x000fe2000f8e0004 */
[----:B0-----:R-:W-:Y:S01]  /*65b0*/  R2UR UR9, R0 ;  /* 0x00000000000972ca */ /* 0x001fe200000e0000 */
[----:B------:R-:W-:Y:S01]  /*65c0*/  ULDC UR20, c[0x0][0x648] ;  /* 0x0001920000147ab9 */ /* 0x000fe20000000800 */
[----:B-1----:R-:W-:Y:S01]  /*65d0*/  R2UR UR13, R2 ;  /* 0x00000000020d72ca */ /* 0x002fe200000e0000 */
[----:B------:R-:W-:Y:S01]  /*65e0*/  UIADD3 UR8, UR5, UR8, URZ ;  /* 0x0000000805087290 */ /* 0x000fe2000fffe03f */
[----:B------:R-:W-:-:S02]  /*65f0*/  ULDC UR21, c[0x0][0x638] ;  /* 0x00018e0000157ab9 */ /* 0x000fc40000000800 */
[----:B------:R-:W-:Y:S02]  /*6600*/  ULDC UR5, c[0x0][0x618] ;  /* 0x0001860000057ab9 */ /* 0x000fe40000000800 */
[----:B------:R-:W-:Y:S02]  /*6610*/  USHF.R.U64 UR10, UR4, UR5, UR8 ;  /* 0x00000005040a7299 */ /* 0x000fe40008001208 */
[----:B------:R-:W-:-:S03]  /*6620*/  USHF.R.U32.HI UR8, URZ, UR5, UR8 ;  /* 0x000000053f087299 */ /* 0x000fc60008011608 */
[----:B------:R-:W-:Y:S01]  /*6630*/  ULDC.64 UR4, c[0x0][0x640] ;  /* 0x0001900000047ab9 */ /* 0x000fe20000000a00 */
[----:B------:R-:W-:Y:S01]  /*6640*/  USHF.R.U64 UR11, UR10, UR14, UR8 ;  /* 0x0000000e0a0b7299 */ /* 0x000fe20008001208 */
[----:B------:R-:W-:Y:S01]  /*6650*/  ISETP.NE.U32.AND P0, PT, RZ, UR4, PT ;  /* 0x00000004ff007c0c */ /* 0x000fe2000bf05070 */
[----:B------:R-:W-:Y:S02]  /*6660*/  USHF.R.U32.HI UR8, URZ, UR14, UR8 ;  /* 0x0000000e3f087299 */ /* 0x000fe40008011608 */
[----:B------:R-:W-:Y:S01]  /*6670*/  UIADD3 UR9, -UR9, URZ, URZ ;  /* 0x0000003f09097290 */ /* 0x000fe2000fffe13f */
[----:B------:R-:W-:Y:S01]  /*6680*/  ISETP.NE.AND.EX P0, PT, RZ, UR5, PT, P0 ;  /* 0x00000005ff007c0c */ /* 0x000fe2000bf05300 */
[----:B------:R-:W-:Y:S02]  /*6690*/  USHF.R.U64 UR17, UR11, UR15, UR8 ;  /* 0x0000000f0b117299 */ /* 0x000fe40008001208 */
[----:B------:R-:W-:Y:S02]  /*66a0*/  UIADD3 UR18, -UR13, URZ, URZ ;  /* 0x0000003f0d127290 */ /* 0x000fe4000fffe13f */
[----:B------:R-:W-:-:S02]  /*66b0*/  USHF.R.U32.HI UR15, URZ, UR15, UR8 ;  /* 0x0000000f3f0f7299 */ /* 0x000fc40008011608 */
[----:B------:R-:W-:Y:S01]  /*66c0*/  UIMAD UR19, UR12, UR9, UR7 ;  /* 0x000000090c1372a4 */ /* 0x000fe2000f8e0207 */
[----:B------:R-:W-:-:S05]  /*66d0*/  UMOV UR14, UR17 ;  /* 0x00000011000e7c82 */ /* 0x000fca0008000000 */
[----:B------:R-:W-:Y:S06]  /*66e0*/  @!P0 BRA `(.L_x_164) ;  /* 0x0000000000288947 */ /* 0x000fec0003800000 */
        /* <DEDUP_REMOVED lines=10> */
.L_x_164:
[----:B------:R-:W-:Y:S01]  /*6790*/  UISETP.NE.AND UP0, UPT, UR61, URZ, UPT ;  /* 0x0000003f3d00728c */ /* 0x000fe2000bf05270 */
[----:B------:R-:W-:Y:S01]  /*67a0*/  IMAD.MOV.U32 R0, RZ, RZ, 0x1 ;  /* 0x00000001ff007424 */ /* 0x000fe200078e00ff */
[----:B------:R-:W-:Y:S01]  /*67b0*/  USHF.R.U64 UR5, UR14, UR20, UR15 ;  /* 0x000000140e057299 */ /* 0x000fe2000800120f */
[----:B------:R-:W-:Y:S01]  /*67c0*/  IMAD.U32 R19, RZ, RZ, UR6 ;  /* 0x00000006ff137e24 */ /* 0x000fe2000f8e00ff */
[----:B------:R-:W-:Y:S02]  /*67d0*/  ULOP3.LUT UR4, UR11, UR49, URZ, 0xc0, !UPT ;  /* 0x000000310b047292 */ /* 0x000fe4000f8ec03f */
[----:B------:R-:W-:Y:S02]  /*67e0*/  UIADD3 UR7, -UR5, URZ, URZ ;  /* 0x0000003f05077290 */ /* 0x000fe4000fffe13f */
[----:B------:R-:W-:Y:S02]  /*67f0*/  UIMAD UR4, UR48, UR5, UR4 ;  /* 0x00000005300472a4 */ /* 0x000fe4000f8e0204 */
[----:B------:R-:W-:-:S02]  /*6800*/  ULOP3.LUT UR10, UR10, UR52, URZ, 0xc0, !UPT ;  /* 0x000000340a0a7292 */ /* 0x000fc4000f8ec03f */
[----:B------:R-:W-:Y:S02]  /*6810*/  @UP0 UIMAD UR19, UR22, UR18, UR16 ;  /* 0x00000012161302a4 */ /* 0x000fe4000f8e0210 */
[----:B------:R-:W-:Y:S01]  /*6820*/  UIMAD UR5, UR7, UR21, UR17 ;  /* 0x00000015070572a4 */ /* 0x000fe2000f8e0211 */
[----:B------:R-:W-:Y:S02]  /*6830*/  ULDC UR8, c[0x0][0x600] ;  /* 0x0001800000087ab9 */ /* 0x000fe40000000800 */
[----:B------:R-:W-:Y:S01]  /*6840*/  ULDC UR7, c[0x0][0x610] ;  /* 0x0001840000077ab9 */ /* 0x000fe20000000800 */
[----:B------:R-:W-:Y:S02]  /*6850*/  UIMAD UR5, UR5, UR8, UR10 ;  /* 0x00000008050572a4 */ /* 0x000fe4000f8e020a */
[----:B------:R-:W-:-:S04]  /*6860*/  UIMAD UR4, UR4, UR7, UR19 ;  /* 0x00000007040472a4 */ /* 0x000fc8000f8e0213 */
[----:B------:R-:W-:Y:S02]  /*6870*/  USEL UR7, UR5, UR4, !UP0 ;  /* 0x0000000405077287 */ /* 0x000fe4000c000000 */
[----:B------:R-:W-:-:S04]  /*6880*/  USEL UR4, UR4, UR5, !UP0 ;  /* 0x0000000504047287 */ /* 0x000fc8000c000000 */
[----:B------:R-:W-:Y:S02]  /*6890*/  IMAD.U32 R2, RZ, RZ, UR7 ;  /* 0x00000007ff027e24 */ /* 0x000fe4000f8e00ff */
[----:B------:R-:W-:-:S07]  /*68a0*/  IMAD.U32 R18, RZ, RZ, UR4 ;  /* 0x00000004ff127e24 */ /* 0x000fce000f8e00ff */
.L_x_162:
[----:B------:R-:W-:Y:S01]  /*68b0*/  ULEA UR5, UR39, UR41, 0x1 ;  /* 0x0000002927057291 */ /* 0x000fe2000f8e083f */
[----:B------:R-:W-:Y:S01]  /*68c0*/  LOP3.LUT P0, RZ, R0, 0xff, RZ, 0xc0, !PT ;  /* 0x000000ff00ff7812 */ /* 0x000fe2000780c0ff */
[----:B------:R-:W-:Y:S01]  /*68d0*/  ULOP3.LUT UR41, UR41, 0x1, URZ, 0xc0, !UPT ;  /* 0x0000000129297892 */ /* 0x000fe2000f8ec03f */
[----:B------:R-:W-:Y:S01]  /*68e0*/  LOP3.LUT R101, R101, 0x1, RZ, 0x3c, !PT ;  /* 0x0000000165657812 */ /* 0x000fe200078e3cff */
[----:B------:R-:W-:Y:S02]  /*68f0*/  USHF.R.U32.HI UR4, URZ, 0x1, UR5 ;  /* 0x000000013f047899 */ /* 0x000fe40008011605 */
[----:B------:R-:W-:Y:S02]  /*6900*/  UISETP.GT.U32.AND UP0, UPT, UR5, 0x1, UPT ;  /* 0x000000010500788c */ /* 0x000fe4000bf04070 */
[----:B------:R-:W-:Y:S02]  /*6910*/  ULOP3.LUT UR4, UR4, 0x1, URZ, 0xc0, !UPT ;  /* 0x0000000104047892 */ /* 0x000fe4000f8ec03f */
[----:B------:R-:W-:-:S02]  /*6920*/  UISETP.LT.U32.AND UP0, UPT, UR45, 0xff, UP0 ;  /* 0x000000ff2d00788c */ /* 0x000fc40008701070 */
[----:B------:R-:W-:Y:S02]  /*6930*/  UISETP.NE.U32.AND UP1, UPT, UR4, 0x1, UPT ;  /* 0x000000010400788c */ /* 0x000fe4000bf25070 */
[----:B------:R-:W-:Y:S02]  /*6940*/  USEL UR5, URZ, 0x1, !UP0 ;  /* 0x000000013f057887 */ /* 0x000fe4000c000000 */
[----:B------:R-:W-:-:S04]  /*6950*/  UISETP.GT.U32.AND UP1, UPT, UR45, 0xfe, !UP1 ;  /* 0x000000fe2d00788c */ /* 0x000fc8000cf24070 */
[----:B------:R-:W-:-:S04]  /*6960*/  USEL UR4, URZ, 0x1, !UP1 ;  /* 0x000000013f047887 */ /* 0x000fc8000c800000 */
[----:B------:R-:W-:Y:S01]  /*6970*/  ULOP3.LUT UR43, UR4, UR43, UR5, 0x96, !UPT ;  /* 0x0000002b042b7292 */ /* 0x000fe2000f8e9605 */
[----:B------:R-:W-:Y:S11]  /*6980*/  @P0 BRA `(.L_x_165) ;  /* 0xffffffac00b80947 */ /* 0x000ff6000383ffff */
[----:B------:R-:W-:Y:S05]  /*6990*/  EXIT ;  /* 0x000000000000794d */ /* 0x000fea0003800000 */
.L_x_16:
[----:B------:R-:W-:-:S08]  /*69a0*/  ISETP.NE.AND P0, PT, RZ, UR6, PT ;  /* 0x00000006ff007c0c */ /* 0x000fd0000bf05270 */
[----:B------:R-:W0:-:S00]  /*69b0*/  USETMAXREG.DEALLOC.CTAPOOL 0x28 ;  /* 0x00000028000079c8 */ /* 0x000e0000080e0500 */
[----:B------:R-:W-:Y:S05]  /*69c0*/  @P0 EXIT ;  /* 0x000000000000094d */ /* 0x000fea0003800000 */
[----:B0-----:R-:W-:Y:S01]  /*69d0*/  LOP3.LUT P0, RZ, R0, 0xff, RZ, 0xc0, !PT ;  /* 0x000000ff00ff7812 */ /* 0x001fe2000780c0ff */
[----:B------:R-:W-:Y:S02]  /*69e0*/  IMAD.MOV.U32 R0, RZ, RZ, 0x1 ;  /* 0x00000001ff007424 */ /* 0x000fe400078e00ff */
[----:B------:R-:W-:-:S10]  /*69f0*/  IMAD.MOV.U32 R8, RZ, RZ, RZ ;  /* 0x000000ffff087224 */ /* 0x000fd400078e00ff */
[----:B------:R-:W-:Y:S05]  /*6a00*/  @!P0 BRA `(.L_x_166) ;  /* 0x0000001000188947 */ /* 0x000fea0003800000 */
[----:B------:R-:W0:Y:S01]  /*6a10*/  S2UR UR5, SR_CgaCtaId ;  /* 0x00000000000579c3 */ /* 0x000e220000008800 */
[----:B------:R-:W-:Y:S01]  /*6a20*/  ULDC UR6, c[0x0][0x600] ;  /* 0x0001800000067ab9 */ /* 0x000fe20000000800 */
[----:B------:R-:W-:Y:S01]  /*6a30*/  ULDC UR45, c[0x0][0x658] ;  /* 0x00019600002d7ab9 */ /* 0x000fe20000000800 */
[----:B------:R-:W-:Y:S01]  /*6a40*/  UMOV UR7, 0xffffffff ;  /* 0xffffffff00077882 */ /* 0x000fe20000000000 */
[----:B------:R-:W-:Y:S01]  /*6a50*/  UIADD3 UR6, UR6, -0x1, URZ ;  /* 0xffffffff06067890 */ /* 0x000fe2000fffe03f */
[----:B------:R-:W-:Y:S01]  /*6a60*/  LOP3.LUT P0, RZ, R3, 0x1f, RZ, 0xc0, !PT ;  /* 0x0000001f03ff7812 */ /* 0x000fe2000780c0ff */
[----:B------:R-:W-:Y:S01]  /*6a70*/  USHF.L.U32 UR7, UR7, UR45, URZ ;  /* 0x0000002d07077299 */ /* 0x000fe2000800063f */
[----:B------:R-:W-:Y:S01]  /*6a80*/  BSSY B0, `(.L_x_166) ;  /* 0x00000fe000007945 */ /* 0x000fe20003800000 */
[----:B------:R-:W-:Y:S01]  /*6a90*/  UMOV UR9, 0x1 ;  /* 0x0000000100097882 */ /* 0x000fe20000000000 */
[----:B------:R-:W-:Y:S01]  /*6aa0*/  UMOV UR29, 0x1111 ;  /* 0x00001111001d7882 */ /* 0x000fe20000000000 */
[----:B------:R-:W-:Y:S01]  /*6ab0*/  ULOP3.LUT UR53, URZ, UR7, URZ, 0x33, !UPT ;  /* 0x000000073f357292 */ /* 0x000fe2000f8e333f */
[----:B------:R-:W-:Y:S01]  /*6ac0*/  IMAD.U32 R10, RZ, RZ, UR6 ;  /* 0x00000006ff0a7e24 */ /* 0x000fe2000f8e00ff */
[C---:B------:R-:W-:Y:S01]  /*6ad0*/  ISETP.NE.AND P3, PT, R4.reuse, RZ, PT ;  /* 0x000000ff0400720c */ /* 0x040fe20003f65270 */
[----:B------:R-:W-:Y:S01]  /*6ae0*/  IMAD.MOV.U32 R9, RZ, RZ, 0x1 ;  /* 0x00000001ff097424 */ /* 0x000fe200078e00ff */
[----:B------:R-:W-:Y:S01]  /*6af0*/  ISETP.NE.OR P0, PT, R4, RZ, !P0 ;  /* 0x000000ff0400720c */ /* 0x000fe20004705670 */
[----:B------:R-:W-:Y:S01]  /*6b00*/  IMAD.MOV.U32 R0, RZ, RZ, 0x1 ;  /* 0x00000001ff007424 */ /* 0x000fe200078e00ff */
[----:B------:R-:W-:Y:S01]  /*6b10*/  UIADD3 UR54, UR39, 0x1, URZ ;  /* 0x0000000127367890 */ /* 0x000fe2000fffe03f */
[----:B------:R-:W-:Y:S01]  /*6b20*/  IMAD.MOV.U32 R8, RZ, RZ, RZ ;  /* 0x000000ffff087224 */ /* 0x000fe200078e00ff */
[----:B------:R-:W-:-:S02]  /*6b30*/  ULOP3.LUT UR21, UR38, 0x2, URZ, 0xfc, !UPT ;  /* 0x0000000226157892 */ /* 0x000fc4000f8efc3f */
[----:B------:R-:W-:Y:S02]  /*6b40*/  USHF.L.U32 UR45, UR9, UR45, URZ ;  /* 0x0000002d092d7299 */ /* 0x000fe4000800063f */
[----:B0-----:R-:W-:Y:S02]  /*6b50*/  ULOP3.LUT UR4, UR5, 0x3, URZ, 0xc0, !UPT ;  /* 0x0000000305047892 */ /* 0x001fe4000f8ec03f */
[----:B------:R-:W-:Y:S02]  /*6b60*/  USHF.R.U32.HI UR13, URZ, 0x2, UR5 ;  /* 0x000000023f0d7899 */ /* 0x000fe40008011605 */
[----:B------:R-:W-:Y:S02]  /*6b70*/  USHF.L.U32 UR55, UR5, 0x5, URZ ;  /* 0x0000000505377899 */ /* 0x000fe4000800063f */
[----:B------:R-:W-:Y:S02]  /*6b80*/  USHF.L.U32 UR22, UR5, 0xa, URZ ;  /* 0x0000000a05167899 */ /* 0x000fe4000800063f */
[----:B------:R-:W-:-:S02]  /*6b90*/  ULOP3.LUT UR5, UR5, 0xfffffffc, URZ, 0xc0, !UPT ;  /* 0xfffffffc05057892 */ /* 0x000fc4000f8ec03f */
[----:B------:R-:W-:Y:S02]  /*6ba0*/  UISETP.GT.U32.AND UP0, UPT, UR4, 0xffff, UPT ;  /* 0x0000ffff0400788c */ /* 0x000fe4000bf04070 */
[----:B------:R-:W-:Y:S02]  /*6bb0*/  ULOP3.LUT UR7, UR5, 0x1, URZ, 0xfc, !UPT ;  /* 0x0000000105077892 */ /* 0x000fe4000f8efc3f */
[----:B------:R-:W-:Y:S02]  /*6bc0*/  ULOP3.LUT UR8, UR5, 0x2, URZ, 0xfc, !UPT ;  /* 0x0000000205087892 */ /* 0x000fe4000f8efc3f */
[----:B------:R-:W-:Y:S02]  /*6bd0*/  USHF.L.U32 UR6, UR9, UR5, URZ ;  /* 0x0000000509067299 */ /* 0x000fe4000800063f */
[----:B------:R-:W-:Y:S02]  /*6be0*/  ULOP3.LUT UR5, UR5, 0x3, URZ, 0xfc, !UPT ;  /* 0x0000000305057892 */ /* 0x000fe4000f8efc3f */
[----:B------:R-:W-:-:S02]  /*6bf0*/  USEL UR4, UR4, 0xffff, !UP0 ;  /* 0x0000ffff04047887 */ /* 0x000fc4000c000000 */
[----:B------:R-:W-:Y:S02]  /*6c00*/  USHF.L.U32 UR7, UR9, UR7, URZ ;  /* 0x0000000709077299 */ /* 0x000fe4000800063f */
[----:B------:R-:W-:Y:S02]  /*6c10*/  USHF.L.U32 UR8, UR9, UR8, URZ ;  /* 0x0000000809087299 */ /* 0x000fe4000800063f */
[----:B------:R-:W-:Y:S02]  /*6c20*/  USHF.L.U32 UR5, UR9, UR5, URZ ;  /* 0x0000000509057299 */ /* 0x000fe4000800063f */
[----:B------:R-:W-:Y:S02]  /*6c30*/  ULOP3.LUT UR4, UR4, 0xffff, URZ, 0xc0, !UPT ;  /* 0x0000ffff04047892 */ /* 0x000fe4000f8ec03f */
[----:B------:R-:W-:Y:S02]  /*6c40*/  ULOP3.LUT UR6, UR8, UR6, UR7, 0xfe, !UPT ;  /* 0x0000000608067292 */ /* 0x000fe4000f8efe07 */
[----:B------:R-:W-:-:S02]  /*6c50*/  USHF.L.U32 UR29, UR29, UR4, URZ ;  /* 0x000000041d1d7299 */ /* 0x000fc4000800063f */
[----:B------:R-:W-:Y:S02]  /*6c60*/  ULOP3.LUT UR23, UR6, UR5, URZ, 0xfc, !UPT ;  /* 0x0000000506177292 */ /* 0x000fe4000f8efc3f */
[----:B------:R-:W-:Y:S02]  /*6c70*/  ULOP3.LUT UR55, UR55, 0x60, URZ, 0xc0, !UPT ;  /* 0x0000006037377892 */ /* 0x000fe4000f8ec03f */
[----:B------:R-:W-:Y:S01]  /*6c80*/  ULOP3.LUT UR22, UR22, 0xc00, URZ, 0xc0, !UPT ;  /* 0x00000c0016167892 */ /* 0x000fe2000f8ec03f */
[----:B------:R-:W-:-:S11]  /*6c90*/  ULDC.64 UR4, c[0x0][0x198] ;  /* 0x0000660000047ab9 */ /* 0x000fd60000000a00 */
.L_x_178:
[----:B------:R-:W-:-:S03]  /*6ca0*/  UMOV UR6, 0xffffffff ;  /* 0xffffffff00067882 */ /* 0x000fc60000000000 */
[----:B------:R-:W-:Y:S05]  /*6cb0*/  BRA.DIV UR6, `(.L_x_167) ;  /* 0x00000012063c7947 */ /* 0x000fea000b800000 */
[----:B------:R-:W-:-:S13]  /*6cc0*/  ELECT P6, URZ, PT ;  /* 0x00000000003f782f */ /* 0x000fda00038c0000 */
.L_x_189:
[----:B------:R-:W0:Y:S01]  /*6cd0*/  LDC R3, c[0x0][0x28c] ;  /* 0x0000a300ff037b82 */ /* 0x000e220000000800 */
[----:B------:R-:W-:Y:S01]  /*6ce0*/  BSSY B1, `(.L_x_168) ;  /* 0x000005f000017945 */ /* 0x000fe20003800000 */
[----:B0-----:R-:W-:-:S13]  /*6cf0*/  ISETP.LT.OR P6, PT, R3, 0x1, !P6 ;  /* 0x000000010300780c */ /* 0x001fda00077c1670 */
[----:B------:R-:W-:Y:S05]  /*6d00*/  @P6 BRA `(.L_x_169) ;  /* 0x0000000400706947 */ /* 0x000fea0003800000 */
[----:B------:R-:W-:Y:S01]  /*6d10*/  LEA R18, R18, UR13, 0x2 ;  /* 0x0000000d12127c11 */ /* 0x000fe2000f8e10ff */
[----:B------:R-:W-:Y:S01]  /*6d20*/  IMAD.MOV.U32 R11, RZ, RZ, RZ ;  /* 0x000000ffff0b7224 */ /* 0x000fe200078e00ff */
[----:B------:R-:W-:Y:S01]  /*6d30*/  LEA R6, R2, UR55, 0x7 ;  /* 0x0000003702067c11 */ /* 0x000fe2000f8e38ff */
[----:B------:R-:W-:Y:S02]  /*6d40*/  IMAD.U32 R13, RZ, RZ, UR54 ;  /* 0x00000036ff0d7e24 */ /* 0x000fe4000f8e00ff */
[----:B------:R-:W-:Y:S02]  /*6d50*/  IMAD.MOV.U32 R2, RZ, RZ, R0 ;  /* 0x000000ffff027224 */ /* 0x000fe400078e0000 */
[----:B------:R-:W-:Y:S02]  /*6d60*/  IMAD.MOV.U32 R3, RZ, RZ, R8 ;  /* 0x000000ffff037224 */ /* 0x000fe400078e0008 */
[----:B------:R-:W-:-:S07]  /*6d70*/  IMAD.SHL.U32 R18, R18, 0x10, RZ ;  /* 0x0000001012127824 */ /* 0x000fce00078e00ff */
.L_x_173:
[----:B------:R-:W0:Y:S01]  /*6d80*/  S2R R5, SR_CgaCtaId ;  /* 0x0000000000057919 */ /* 0x000e220000008800 */
[----:B------:R-:W-:-:S04]  /*6d90*/  MOV R4, 0x400 ;  /* 0x0000040000047802 */ /* 0x000fc80000000f00 */
[----:B0-----:R-:W-:Y:S02]  /*6da0*/  LEA R12, R5, R4, 0x18 ;  /* 0x00000004050c7211 */ /* 0x001fe400078ec0ff */
[----:B------:R-:W-:Y:S01]  /*6db0*/  SHF.L.U32 R4, R2, 0x1f, RZ ;  /* 0x0000001f02047819 */ /* 0x000fe200000006ff */
[----:B------:R-:W0:Y:S02]  /*6dc0*/  @!P3 LDC R5, c[0x0][0x500] ;  /* 0x00014000ff05bb82 */ /* 0x000e240000000800 */
[----:B------:R-:W-:-:S04]  /*6dd0*/  IMAD R7, R3, 0x8, R12 ;  /* 0x0000000803077824 */ /* 0x000fc800078e020c */
[----:B------:R-:W1:Y:S02]  /*6de0*/  SYNCS.PHASECHK.TRANS64.TRYWAIT P1, [R7+URZ+0x10], R4 ;  /* 0x00001004070075a7 */ /* 0x000e64000802017f */
[----:B-1----:R-:W-:Y:S05]  /*6df0*/  @!P1 BRA `(.L_x_170) ;  /* 0x00000010000c9947 */ /* 0x002fea0003800000 */
.L_x_190:
[----:B------:R-:W-:Y:S01]  /*6e00*/  UPRMT UR6, UR21, 0x9910, URZ ;  /* 0x0000991015067896 */ /* 0x000fe2000800003f */
[----:B0-----:R0:W-:Y:S03]  /*6e10*/  @!P3 SYNCS.ARRIVE.TRANS64 RZ, [R7+URZ], R5 ;  /* 0x0000000507ffb9a7 */ /* 0x0011e6000800003f */
[----:B------:R-:W-:-:S06]  /*6e20*/  UISETP.NE.AND UP0, UPT, UR6, 0x2, UPT ;  /* 0x000000020600788c */ /* 0x000fcc000bf05270 */
[----:B------:R-:W-:-:S13]  /*6e30*/  PLOP3.LUT P1, PT, PT, PT, UP0, 0x80, 0x0 ;  /* 0x000000000000781c */ /* 0x000fda0003f2f008 */
[----:B0-----:R-:W-:Y:S05]  /*6e40*/  @P1 BRA `(.L_x_171) ;  /* 0x0000000000041947 */ /* 0x001fea0003800000 */
[----:B------:R-:W-:Y:S01]  /*6e50*/  BPT.TRAP 0x1 ;  /* 0x000000040000795c */ /* 0x000fe20000300000 */
.L_x_171:
[----:B------:R-:W-:Y:S05]  /*6e60*/  @P0 BRA `(.L_x_172) ;  /* 0x0000000000040947 */ /* 0x000fea0003800000 */
[----:B------:R-:W-:Y:S01]  /*6e70*/  BPT.TRAP 0x1 ;  /* 0x000000040000795c */ /* 0x000fe20000300000 */
.L_x_172:
[C---:B-1----:R-:W-:Y:S01]  /*6e80*/  LEA R4, R3.reuse, UR13, 0x4 ;  /* 0x0000000d03047c11 */ /* 0x042fe2000f8e20ff */
[----:B------:R-:W-:Y:S01]  /*6e90*/  UIADD3 UR30, UP0, UR4, 0xf0, URZ ;  /* 0x000000f0041e7890 */ /* 0x000fe2000ff1e03f */
[----:B------:R-:W-:Y:S01]  /*6ea0*/  LEA R5, R3, UR22, 0xe ;  /* 0x0000001603057c11 */ /* 0x000fe2000f8e70ff */
[----:B------:R-:W-:Y:S01]  /*6eb0*/  UIADD3 UR14, UP1, UR4, 0x1f0, URZ ;  /* 0x000001f0040e7890 */ /* 0x000fe2000ff3e03f */
[----:B------:R-:W-:Y:S01]  /*6ec0*/  R2UR UR58, R11 ;  /* 0x000000000b3a72ca */ /* 0x000fe200000e0000 */
[----:B------:R-:W-:Y:S01]  /*6ed0*/  IMAD.SHL.U32 R4, R4, 0x200, RZ ;  /* 0x0000020004047824 */ /* 0x000fe200078e00ff */
[----:B------:R-:W-:Y:S01]  /*6ee0*/  R2UR UR57, R7 ;  /* 0x00000000073972ca */ /* 0x000fe200000e0000 */
[--C-:B------:R-:W-:Y:S01]  /*6ef0*/  IMAD R5, R5, 0x4, R12.reuse ;  /* 0x0000000405057824 */ /* 0x100fe200078e020c */
[----:B------:R-:W-:Y:S01]  /*6f00*/  R2UR UR59, R18 ;  /* 0x00000000123b72ca */ /* 0x000fe200000e0000 */
[----:B------:R-:W-:Y:S01]  /*6f10*/  IMAD R4, R4, 0x4, R12 ;  /* 0x0000000404047824 */ /* 0x000fe200078e020c */
[----:B------:R-:W-:Y:S01]  /*6f20*/  R2UR UR60, R19 ;  /* 0x00000000133c72ca */ /* 0x000fe200000e0000 */
[----:B------:R-:W-:Y:S01]  /*6f30*/  UIADD3.X UR31, URZ, UR5, URZ, UP0, !UPT ;  /* 0x000000053f1f7290 */ /* 0x000fe200087fe43f */
[----:B------:R-:W-:Y:S01]  /*6f40*/  R2UR UR18, R5 ;  /* 0x00000000051272ca */ /* 0x000fe200000e0000 */
[----:B------:R-:W-:Y:S01]  /*6f50*/  UPRMT UR19, URZ, 0x5410, UR29 ;  /* 0x000054103f137896 */ /* 0x000fe2000800001d */
[----:B------:R-:W-:Y:S01]  /*6f60*/  R2UR UR32, R4 ;  /* 0x00000000042072ca */ /* 0x000fe200000e0000 */
[----:B------:R-:W-:Y:S01]  /*6f70*/  UIADD3.X UR15, URZ, UR5, URZ, UP1, !UPT ;  /* 0x000000053f0f7290 */ /* 0x000fe20008ffe43f */
[----:B------:R-:W-:Y:S01]  /*6f80*/  R2UR UR27, R6 ;  /* 0x00000000061b72ca */ /* 0x000fe200000e0000 */
[----:B------:R-:W-:Y:S01]  /*6f90*/  UIADD3 UR50, UR58, 0x20, URZ ;  /* 0x000000203a327890 */ /* 0x000fe2000fffe03f */
[----:B------:R-:W-:Y:S01]  /*6fa0*/  VIADD R13, R13, 0xffffffff ;  /* 0xffffffff0d0d7836 */ /* 0x000fe20000000000 */
[----:B------:R-:W-:Y:S01]  /*6fb0*/  UIADD3 UR42, UR58, 0x40, URZ ;  /* 0x000000403a2a7890 */ /* 0x000fe2000fffe03f */
[----:B------:R-:W-:Y:S01]  /*6fc0*/  VIADD R3, R3, 0x1 ;  /* 0x0000000103037836 */ /* 0x000fe20000000000 */
[----:B------:R-:W-:Y:S01]  /*6fd0*/  UIADD3 UR34, UR58, 0x60, URZ ;  /* 0x000000603a227890 */ /* 0x000fe2000fffe03f */
[----:B------:R-:W-:Y:S01]  /*6fe0*/  VIADD R11, R11, 0x80 ;  /* 0x000000800b0b7836 */ /* 0x000fe20000000000 */
[----:B------:R-:W-:Y:S01]  /*6ff0*/  UPRMT UR37, URZ, 0x5410, UR23 ;  /* 0x000054103f257896 */ /* 0x000fe20008000017 */
[----:B------:R-:W-:Y:S01]  /*7000*/  ISETP.GT.AND P2, PT, R13, 0x1, PT ;  /* 0x000000010d00780c */ /* 0x000fe20003f44270 */
[----:B------:R-:W-:Y:S01]  /*7010*/  UIADD3 UR24, UR18, 0x10100, URZ ;  /* 0x0001010012187890 */ /* 0x000fe2000fffe03f */
[----:B------:R-:W-:Y:S01]  /*7020*/  ISETP.NE.AND P1, PT, R3, 0x2, PT ;  /* 0x000000020300780c */ /* 0x000fe20003f25270 */
[----:B------:R-:W-:-:S02]  /*7030*/  UIADD3 UR56, UR32, 0x100, URZ ;  /* 0x0000010020387890 */ /* 0x000fc4000fffe03f */
[----:B------:R-:W-:Y:S01]  /*7040*/  UIADD3 UR48, UR32, 0x2100, URZ ;  /* 0x0000210020307890 */ /* 0x000fe2000fffe03f */
[----:B------:R-:W-:Y:S01]  /*7050*/  SEL R5, RZ, 0x1, P1 ;  /* 0x00000001ff057807 */ /* 0x000fe20000800000 */
[----:B------:R-:W-:Y:S01]  /*7060*/  UIADD3 UR40, UR32, 0x4100, URZ ;  /* 0x0000410020287890 */ /* 0x000fe2000fffe03f */
[----:B------:R-:W-:Y:S01]  /*7070*/  SEL R3, R3, RZ, P1 ;  /* 0x000000ff03037207 */ /* 0x000fe20000800000 */
[----:B------:R-:W-:Y:S01]  /*7080*/  UIADD3 UR32, UR32, 0x6100, URZ ;  /* 0x0000610020207890 */ /* 0x000fe2000fffe03f */
[----:B------:R-:W-:Y:S01]  /*7090*/  LOP3.LUT R2, R2, R5, RZ, 0x3c, !PT ;  /* 0x0000000502027212 */ /* 0x000fe200078e3cff */
[----:B------:R-:W-:Y:S01]  /*70a0*/  UIADD3 UR8, UR18, 0x14100, URZ ;  /* 0x0001410012087890 */ /* 0x000fe2000fffe03f */
[----:B------:R-:W-:Y:S01]  /*70b0*/  UMOV UR6, 0x0 ;  /* 0x0000000000067882 */ /* 0x000fe20000000000 */
[----:B------:R-:W-:Y:S01]  /*70c0*/  UMOV UR7, 0x10000000 ;  /* 0x1000000000077882 */ /* 0x000fe20000000000 */
[----:B------:R-:W-:Y:S01]  /*70d0*/  UMOV UR49, UR57 ;  /* 0x0000003900317c82 */ /* 0x000fe20008000000 */
[----:B------:R-:W-:Y:S01]  /*70e0*/  UMOV UR51, UR59 ;  /* 0x0000003b00337c82 */ /* 0x000fe20008000000 */
[----:B------:R-:W-:Y:S01]  /*70f0*/  UMOV UR52, UR60 ;  /* 0x0000003c00347c82 */ /* 0x000fe20008000000 */
[----:B------:R-:W-:Y:S01]  /*7100*/  UMOV UR41, UR57 ;  /* 0x0000003900297c82 */ /* 0x000fe20008000000 */
[----:B------:R-:W-:Y:S01]  /*7110*/  UMOV UR43, UR59 ;  /* 0x0000003b002b7c82 */ /* 0x000fe20008000000 */
[----:B------:R-:W-:Y:S01]  /*7120*/  UMOV UR44, UR60 ;  /* 0x0000003c002c7c82 */ /* 0x000fe20008000000 */
[----:B------:R-:W-:Y:S01]  /*7130*/  UTMALDG.3D.MULTICAST [UR56], [UR30], UR19, desc[UR6] ;  /* 0x000006381e0073b4 */ /* 0x000fe20008011813 */
[----:B------:R-:W-:Y:S01]  /*7140*/  UMOV UR33, UR57 ;  /* 0x0000003900217c82 */ /* 0x000fe20008000000 */
        /* <DEDUP_REMOVED lines=10> */
[----:B------:R-:W-:Y:S01]  /*71f0*/  UIADD3 UR16, UR18, 0x18100, URZ ;  /* 0x0001810012107890 */ /* 0x000fe2000fffe03f */
[----:B------:R-:W-:Y:S01]  /*7200*/  UMOV UR17, UR57 ;  /* 0x0000003900117c82 */ /* 0x000fe20008000000 */
[----:B------:R-:W-:Y:S01]  /*7210*/  UMOV UR20, UR60 ;  /* 0x0000003c00147c82 */ /* 0x000fe20008000000 */
[----:B------:R-:W-:Y:S01]  /*7220*/  UTMALDG.3D.MULTICAST [UR40], [UR30], UR19, desc[UR6] ;  /* 0x000006281e0073b4 */ /* 0x000fe20008011813 */
[----:B------:R0:W-:Y:S01]  /*7230*/  UTMALDG.3D.MULTICAST [UR32], [UR30], UR19, desc[UR6] ;  /* 0x000006201e0073b4 */ /* 0x0001e20008011813 */
[----:B------:R-:W-:Y:S01]  /*7240*/  UTMALDG.3D.MULTICAST [UR24], [UR14], UR37, desc[UR6] ;  /* 0x000006180e0073b4 */ /* 0x000fe20008011825 */
[----:B------:R1:W-:Y:S01]  /*7250*/  UTMALDG.3D.MULTICAST [UR8], [UR14], UR37, desc[UR6] ;  /* 0x000006080e0073b4 */ /* 0x0003e20008011825 */
[----:B0-----:R-:W-:Y:S01]  /*7260*/  UMOV UR19, UR27 ;  /* 0x0000001b00137c82 */ /* 0x001fe20008000000 */
[----:B-1----:R-:W-:Y:S01]  /*7270*/  UIADD3 UR8, UR18, 0x1c100, URZ ;  /* 0x0001c10012087890 */ /* 0x002fe2000fffe03f */
[----:B------:R-:W-:-:S02]  /*7280*/  UMOV UR10, UR34 ;  /* 0x00000022000a7c82 */ /* 0x000fc40008000000 */
[----:B------:R-:W-:Y:S02]  /*7290*/  UMOV UR18, UR42 ;  /* 0x0000002a00127c82 */ /* 0x000fe40008000000 */
[----:B------:R0:W-:Y:S04]  /*72a0*/  UTMALDG.3D.MULTICAST [UR16], [UR14], UR37, desc[UR6] ;  /* 0x000006100e0073b4 */ /* 0x0001e80008011825 */
[----:B------:R0:W-:Y:S02]  /*72b0*/  UTMALDG.3D.MULTICAST [UR8], [UR14], UR37, desc[UR6] ;  /* 0x000006080e0073b4 */ /* 0x0001e40008011825 */
[----:B0-----:R-:W-:Y:S05]  /*72c0*/  @P2 BRA `(.L_x_173) ;  /* 0xfffffff800ac2947 */ /* 0x001fea000383ffff */
.L_x_169:
[----:B------:R-:W-:Y:S05]  /*72d0*/  BSYNC B1 ;  /* 0x0000000000017941 */ /* 0x000fea0003800000 */
.L_x_168:
[----:B------:R-:W-:Y:S01]  /*72e0*/  LOP3.LUT P4, RZ, R9, 0xff, RZ, 0xc0, !PT ;  /* 0x000000ff09ff7812 */ /* 0x000fe2000788c0ff */
[----:B------:R-:W-:Y:S01]  /*72f0*/  VIADD R8, R8, UR39 ;  /* 0x0000002708087c36 */ /* 0x000fe20008000000 */
[----:B------:R-:W-:Y:S01]  /*7300*/  R2UR UR8, R22 ;  /* 0x00000000160872ca */ /* 0x000fe200000e0000 */
[----:B------:R-:W-:Y:S01]  /*7310*/  ULDC.64 UR6, c[0x0][0x650] ;  /* 0x0001940000067ab9 */ /* 0x000fe20000000a00 */
[----:B------:R-:W-:Y:S01]  /*7320*/  BSSY B1, `(.L_x_174) ;  /* 0x0000071000017945 */ /* 0x000fe20003800000 */
[----:B------:R-:W-:Y:S01]  /*7330*/  IMAD.MOV.U32 R18, RZ, RZ, -0x1 ;  /* 0xffffffffff127424 */ /* 0x000fe200078e00ff */
[C---:B------:R-:W-:Y:S01]  /*7340*/  ISETP.GT.U32.AND P1, PT, R8.reuse, 0x1, PT ;  /* 0x000000010800780c */ /* 0x040fe20003f24070 */
[----:B------:R-:W-:Y:S01]  /*7350*/  IMAD.MOV.U32 R19, RZ, RZ, -0x1 ;  /* 0xffffffffff137424 */ /* 0x000fe200078e00ff */
[----:B------:R-:W-:Y:S02]  /*7360*/  SHF.R.U32.HI R2, RZ, 0x1, R8 ;  /* 0x00000001ff027819 */ /* 0x000fe40000011608 */
[----:B------:R-:W-:-:S02]  /*7370*/  LOP3.LUT R8, R8, 0x1, RZ, 0xc0, !PT ;  /* 0x0000000108087812 */ /* 0x000fc400078ec0ff */
[----:B------:R-:W-:Y:S01]  /*7380*/  LOP3.LUT R2, R2, 0x1, RZ, 0xc0, !PT ;  /* 0x0000000102027812 */ /* 0x000fe200078ec0ff */
[----:B------:R-:W0:Y:S01]  /*7390*/  @P4 S2R R4, SR_CgaCtaId ;  /* 0x0000000000044919 */ /* 0x000e220000008800 */
[----:B------:R-:W-:Y:S02]  /*73a0*/  @P4 MOV R3, 0x400 ;  /* 0x0000040000034802 */ /* 0x000fe40000000f00 */
[----:B------:R-:W-:Y:S02]  /*73b0*/  ISETP.NE.U32.AND P2, PT, R2, 0x1, PT ;  /* 0x000000010200780c */ /* 0x000fe40003f45070 */
[----:B------:R-:W-:Y:S02]  /*73c0*/  PRMT R9, RZ, 0x7610, R9 ;  /* 0x00007610ff097816 */ /* 0x000fe40000000009 */
[----:B0-----:R-:W-:Y:S01]  /*73d0*/  @P4 LEA R3, R4, R3, 0x18 ;  /* 0x0000000304034211 */ /* 0x001fe200078ec0ff */
[----:B------:R-:W-:-:S03]  /*73e0*/  IMAD.U32 R4, RZ, RZ, UR39 ;  /* 0x00000027ff047e24 */ /* 0x000fc6000f8e00ff */
[----:B------:R0:W-:Y:S01]  /*73f0*/  @P4 SYNCS.ARRIVE.TRANS64.A1T0 RZ, [R3+URZ+0x58], RZ ;  /* 0x000058ff03ff49a7 */ /* 0x0001e2000810003f */
[----:B------:R-:W-:Y:S02]  /*7400*/  IADD3 R16, P4, R16, UR46, RZ ;  /* 0x0000002e10107c10 */ /* 0x000fe4000ff9e0ff */
[----:B------:R-:W-:Y:S02]  /*7410*/  ISETP.LT.U32.AND P1, PT, R4, 0x2, P1 ;  /* 0x000000020400780c */ /* 0x000fe40000f21070 */
[----:B------:R-:W-:Y:S02]  /*7420*/  IADD3.X R17, R17, UR8, RZ, P4, !PT ;  /* 0x0000000811117c10 */ /* 0x000fe4000a7fe4ff */
[----:B------:R-:W-:Y:S02]  /*7430*/  ISETP.GE.U32.AND P4, PT, R16, UR6, PT ;  /* 0x0000000610007c0c */ /* 0x000fe4000bf86070 */
[----:B0-----:R-:W-:Y:S02]  /*7440*/  SEL R3, RZ, 0x1, !P1 ;  /* 0x00000001ff037807 */ /* 0x001fe40004800000 */
[----:B------:R-:W-:-:S02]  /*7450*/  ISETP.GE.U32.AND.EX P1, PT, R17, UR7, PT, P4 ;  /* 0x0000000711007c0c */ /* 0x000fc4000bf26140 */
[----:B------:R-:W-:-:S04]  /*7460*/  ISETP.GT.U32.AND P2, PT, R4, 0x1, !P2 ;  /* 0x000000010400780c */ /* 0x000fc80005744070 */
[----:B------:R-:W-:-:S04]  /*7470*/  SEL R2, RZ, 0x1, !P2 ;  /* 0x00000001ff027807 */ /* 0x000fc80005000000 */
[--C-:B------:R-:W-:Y:S01]  /*7480*/  LOP3.LUT R0, R2, R0, R3.reuse, 0x96, !PT ;  /* 0x0000000002007212 */ /* 0x100fe200078e9603 */
[----:B------:R-:W-:Y:S01]  /*7490*/  IMAD.MOV.U32 R2, RZ, RZ, -0x1 ;  /* 0xffffffffff027424 */ /* 0x000fe200078e00ff */
[----:B------:R-:W-:Y:S01]  /*74a0*/  PRMT R3, RZ, 0x7610, R3 ;  /* 0x00007610ff037816 */ /* 0x000fe20000000003 */
[----:B------:R-:W-:Y:S06]  /*74b0*/  @P1 BRA `(.L_x_175) ;  /* 0x00000004005c1947 */ /* 0x000fec0003800000 */
[----:B------:R-:W0:Y:S01]  /*74c0*/  S2UR UR6, SR_CTAID.X ;  /* 0x00000000000679c3 */ /* 0x000e220000002500 */
[----:B------:R-:W-:Y:S01]  /*74d0*/  ULDC.64 UR8, c[0x0][0x628] ;  /* 0x00018a0000087ab9 */ /* 0x000fe20000000a00 */
[----:B------:R-:W-:Y:S01]  /*74e0*/  ULDC UR7, c[0x0][0x150] ;  /* 0x0000540000077ab9 */ /* 0x000fe20000000800 */
[----:B------:R-:W-:Y:S01]  /*74f0*/  ISETP.NE.U32.AND P1, PT, RZ, UR8, PT ;  /* 0x00000008ff007c0c */ /* 0x000fe2000bf25070 */
[----:B------:R-:W-:Y:S01]  /*7500*/  ULDC UR10, c[0x0][0x630] ;  /* 0x00018c00000a7ab9 */ /* 0x000fe20000000800 */
[----:B------:R-:W-:Y:S01]  /*7510*/  ULDC UR12, c[0x0][0x154] ;  /* 0x00005500000c7ab9 */ /* 0x000fe20000000800 */
[----:B------:R-:W-:Y:S01]  /*7520*/  IMAD.MOV.U32 R2, RZ, RZ, R16 ;  /* 0x000000ffff027224 */ /* 0x000fe200078e0010 */
[----:B------:R-:W-:Y:S01]  /*7530*/  ISETP.NE.AND.EX P1, PT, RZ, UR9, PT, P1 ;  /* 0x00000009ff007c0c */ /* 0x000fe2000bf25310 */
[----:B------:R-:W1:Y:S01]  /*7540*/  S2UR UR11, SR_CTAID.Y ;  /* 0x00000000000b79c3 */ /* 0x000e620000002600 */
[----:B0-----:R-:W-:-:S05]  /*7550*/  I2FP.F32.U32 R3, UR6 ;  /* 0x0000000600037c45 */ /* 0x001fca0008201000 */
[----:B------:R-:W-:Y:S01]  /*7560*/  FMUL R12, R3, UR7 ;  /* 0x00000007030c7c20 */ /* 0x000fe20008400000 */
[----:B------:R-:W-:-:S05]  /*7570*/  IMAD.MOV.U32 R3, RZ, RZ, R17 ;  /* 0x000000ffff037224 */ /* 0x000fca00078e0011 */
[----:B------:R-:W-:Y:S05]  /*7580*/  @!P1 BRA `(.L_x_176) ;  /* 0x0000000000289947 */ /* 0x000fea0003800000 */
[----:B------:R-:W-:Y:S02]  /*7590*/  ULDC UR7, c[0x0][0x634] ;  /* 0x00018d0000077ab9 */ /* 0x000fe40000000800 */
[----:B------:R-:W-:-:S05]  /*75a0*/  IADD3 R7, P1, R16, UR7, RZ ;  /* 0x0000000710077c10 */ /* 0x000fca000ff3e0ff */
[----:B------:R-:W-:-:S04]  /*75b0*/  IMAD.X R11, RZ, RZ, R17, P1 ;  /* 0x000000ffff0b7224 */ /* 0x000fc800008e0611 */
[----:B------:R-:W-:-:S04]  /*75c0*/  IMAD.WIDE.U32 R4, R11, UR8, RZ ;  /* 0x000000080b047c25 */ /* 0x000fc8000f8e00ff */
[----:B------:R-:W-:-:S04]  /*75d0*/  IMAD.WIDE.U32 R4, P1, R7, UR9, R4 ;  /* 0x0000000907047c25 */ /* 0x000fc8000f820004 */
[----:B------:R-:W-:-:S04]  /*75e0*/  IMAD.WIDE.U32 R6, R7, UR8, RZ ;  /* 0x0000000807067c25 */ /* 0x000fc8000f8e00ff */
[----:B------:R-:W-:Y:S01]  /*75f0*/  IMAD.X R3, RZ, RZ, RZ, P1 ;  /* 0x000000ffff037224 */ /* 0x000fe200008e06ff */
[----:B------:R-:W-:Y:S01]  /*7600*/  IADD3 RZ, P1, R7, R4, RZ ;  /* 0x0000000407ff7210 */ /* 0x000fe20007f3e0ff */
[----:B------:R-:W-:-:S04]  /*7610*/  IMAD.MOV.U32 R2, RZ, RZ, R5 ;  /* 0x000000ffff027224 */ /* 0x000fc800078e0005 */
[----:B------:R-:W-:-:S08]  /*7620*/  IMAD.WIDE.U32.X R2, R11, UR9, R2, P1 ;  /* 0x000000090b027c25 */ /* 0x000fd000088e0402 */
.L_x_176:
[--C-:B------:R-:W-:Y:S01]  /*7630*/  SHF.R.U64 R19, R2, UR10, R3.reuse ;  /* 0x0000000a02137c19 */ /* 0x100fe20008001203 */
[----:B------:R-:W0:Y:S01]  /*7640*/  F2I.U32.TRUNC.NTZ R12, R12 ;  /* 0x0000000c000c7305 */ /* 0x000e22000020f000 */
[----:B------:R-:W-:Y:S01]  /*7650*/  SHF.R.U32.HI R2, RZ, UR10, R3 ;  /* 0x0000000aff027c19 */ /* 0x000fe20008011603 */
[----:B------:R-:W-:Y:S01]  /*7660*/  ULDC.64 UR8, c[0x0][0x620] ;  /* 0x0001880000087ab9 */ /* 0x000fe20000000a00 */
[----:B------:R-:W-:Y:S01]  /*7670*/  IADD3 R5, P1, RZ, -R19, RZ ;  /* 0x80000013ff057210 */ /* 0x000fe20007f3e0ff */
[----:B------:R-:W-:Y:S01]  /*7680*/  ULDC.64 UR14, c[0x0][0x640] ;  /* 0x00019000000e7ab9 */ /* 0x000fe20000000a00 */
[----:B-1----:R-:W-:Y:S01]  /*7690*/  I2FP.F32.U32 R4, UR11 ;  /* 0x0000000b00047c45 */ /* 0x002fe20008201000 */
[----:B------:R-:W1:Y:S01]  /*76a0*/  LDC R11, c[0x0][0x610] ;  /* 0x00018400ff0b7b82 */ /* 0x000e620000000800 */
[----:B------:R-:W-:Y:S01]  /*76b0*/  ULDC UR10, c[0x0][0x658] ;  /* 0x00019600000a7ab9 */ /* 0x000fe20000000800 */
[----:B------:R-:W-:Y:S01]  /*76c0*/  IMAD.X R2, RZ, RZ, ~R2, P1 ;  /* 0x000000ffff027224 */ /* 0x000fe200008e0e02 */
[----:B------:R-:W-:Y:S01]  /*76d0*/  ISETP.NE.U32.AND P1, PT, RZ, UR14, PT ;  /* 0x0000000eff007c0c */ /* 0x000fe2000bf25070 */
[----:B------:R-:W-:Y:S01]  /*76e0*/  FMUL R6, R4, UR12 ;  /* 0x0000000c04067c20 */ /* 0x000fe20008400000 */
[----:B------:R-:W-:Y:S01]  /*76f0*/  ULDC UR12, c[0x0][0x648] ;  /* 0x00019200000c7ab9 */ /* 0x000fe20000000800 */
[----:B------:R-:W-:Y:S01]  /*7700*/  IMAD R4, R2, UR8, RZ ;  /* 0x0000000802047c24 */ /* 0x000fe2000f8e02ff */
[----:B------:R-:W-:Y:S01]  /*7710*/  ISETP.NE.AND.EX P1, PT, RZ, UR15, PT, P1 ;  /* 0x0000000fff007c0c */ /* 0x000fe2000bf25310 */
[C---:B------:R-:W-:Y:S01]  /*7720*/  IMAD.WIDE.U32 R2, R5.reuse, UR8, R16 ;  /* 0x0000000805027c25 */ /* 0x040fe2000f8e0010 */
[----:B0-----:R-:W-:Y:S01]  /*7730*/  R2UR UR7, R12 ;  /* 0x000000000c0772ca */ /* 0x001fe200000e0000 */
[----:B------:R-:W0:Y:S01]  /*7740*/  F2I.U32.TRUNC.NTZ R6, R6 ;  /* 0x0000000600067305 */ /* 0x000e22000020f000 */
[----:B------:R-:W-:Y:S01]  /*7750*/  ULDC UR8, c[0x0][0x618] ;  /* 0x0001860000087ab9 */ /* 0x000fe20000000800 */
[----:B------:R-:W-:-:S04]  /*7760*/  IMAD R5, R5, UR9, R4 ;  /* 0x0000000905057c24 */ /* 0x000fc8000f8e0204 */
[----:B------:R-:W-:-:S05]  /*7770*/  IMAD.IADD R3, R3, 0x1, R5 ;  /* 0x0000000103037824 */ /* 0x000fca00078e0205 */
[--C-:B------:R-:W-:Y:S02]  /*7780*/  SHF.R.U64 R12, R2, UR8, R3.reuse ;  /* 0x00000008020c7c19 */ /* 0x100fe40008001203 */
[----:B------:R-:W-:Y:S01]  /*7790*/  SHF.R.U32.HI R3, RZ, UR8, R3 ;  /* 0x00000008ff037c19 */ /* 0x000fe20008011603 */
[----:B------:R-:W-:Y:S01]  /*77a0*/  ULDC UR8, c[0x0][0x608] ;  /* 0x0001820000087ab9 */ /* 0x000fe20000000800 */
[----:B0-----:R-:W-:Y:S02]  /*77b0*/  R2UR UR9, R6 ;  /* 0x00000000060972ca */ /* 0x001fe400000e0000 */
[--C-:B------:R-:W-:Y:S02]  /*77c0*/  SHF.R.U64 R14, R12, UR8, R3.reuse ;  /* 0x000000080c0e7c19 */ /* 0x100fe40008001203 */
[----:B------:R-:W-:Y:S01]  /*77d0*/  SHF.R.U32.HI R3, RZ, UR8, R3 ;  /* 0x00000008ff037c19 */ /* 0x000fe20008011603 */
[----:B------:R-:W-:-:S03]  /*77e0*/  UIADD3 UR8, -UR7, URZ, URZ ;  /* 0x0000003f07087290 */ /* 0x000fc6000fffe13f */
[--C-:B------:R-:W-:Y:S01]  /*77f0*/  SHF.R.U64 R18, R14, UR10, R3.reuse ;  /* 0x0000000a0e127c19 */ /* 0x100fe20008001203 */
[----:B------:R-:W-:Y:S01]  /*7800*/  ULDC UR7, c[0x0][0x144] ;  /* 0x0000510000077ab9 */ /* 0x000fe20000000800 */
[----:B------:R-:W-:-:S03]  /*7810*/  SHF.R.U32.HI R3, RZ, UR10, R3 ;  /* 0x0000000aff037c19 */ /* 0x000fc60008011603 */
[----:B------:R-:W-:Y:S01]  /*7820*/  IMAD.MOV.U32 R2, RZ, RZ, R18 ;  /* 0x000000ffff027224 */ /* 0x000fe200078e0012 */
[----:B------:R-:W-:Y:S06]  /*7830*/  @!P1 BRA `(.L_x_177) ;  /* 0x0000000000289947 */ /* 0x000fec0003800000 */
        /* <DEDUP_REMOVED lines=10> */
.L_x_177:
[----:B------:R-:W-:Y:S01]  /*78e0*/  UISETP.NE.AND UP0, UPT, UR61, URZ, UPT ;  /* 0x0000003f3d00728c */ /* 0x000fe2000bf05270 */
[----:B------:R-:W-:Y:S01]  /*78f0*/  R2UR UR10, R10 ;  /* 0x000000000a0a72ca */ /* 0x000fe200000e0000 */
[----:B------:R-:W-:Y:S01]  /*7900*/  UIADD3 UR9, -UR9, URZ, URZ ;  /* 0x0000003f09097290 */ /* 0x000fe2000fffe13f */
[----:B------:R-:W-:Y:S01]  /*7910*/  SHF.R.U64 R3, R2, UR12, R3 ;  /* 0x0000000c02037c19 */ /* 0x000fe20008001203 */
[----:B------:R-:W-:Y:S01]  /*7920*/  UIMAD UR6, UR7, UR8, UR6 ;  /* 0x00000008070672a4 */ /* 0x000fe2000f8e0206 */
[----:B------:R-:W-:Y:S02]  /*7930*/  LOP3.LUT R2, R14, UR53, RZ, 0xc0, !PT ;  /* 0x000000350e027c12 */ /* 0x000fe4000f8ec0ff */
[----:B------:R-:W-:Y:S01]  /*7940*/  ULDC UR7, c[0x0][0x148] ;  /* 0x0000520000077ab9 */ /* 0x000fe20000000800 */
[----:B------:R-:W-:Y:S01]  /*7950*/  IMAD.MOV R5, RZ, RZ, -R3 ;  /* 0x000000ffff057224 */ /* 0x000fe200078e0a03 */
[----:B------:R-:W-:Y:S01]  /*7960*/  PLOP3.LUT P1, PT, PT, PT, UP0, 0x80, 0x0 ;  /* 0x000000000000781c */ /* 0x000fe20003f2f008 */
[----:B------:R-:W-:Y:S01]  /*7970*/  IMAD R4, R3, UR45, R2 ;  /* 0x0000002d03047c24 */ /* 0x000fe2000f8e0202 */
[----:B------:R-:W-:-:S03]  /*7980*/  @UP0 UIMAD UR6, UR7, UR9, UR11 ;  /* 0x00000009070602a4 */ /* 0x000fc6000f8e020b */
[----:B------:R-:W-:Y:S01]  /*7990*/  ULDC UR7, c[0x0][0x638] ;  /* 0x00018e0000077ab9 */ /* 0x000fe20000000800 */
[----:B------:R-:W-:Y:S01]  /*79a0*/  LOP3.LUT R3, R12, UR10, RZ, 0xc0, !PT ;  /* 0x0000000a0c037c12 */ /* 0x000fe2000f8ec0ff */
[----:B------:R-:W-:Y:S02]  /*79b0*/  IMAD R2, R5, UR7, R18 ;  /* 0x0000000705027c24 */ /* 0x000fe4000f8e0212 */
[----:B-1----:R-:W-:Y:S01]  /*79c0*/  IMAD R11, R4, R11, UR6 ;  /* 0x00000006040b7e24 */ /* 0x002fe2000f8e020b */
[----:B------:R-:W-:Y:S01]  /*79d0*/  ULDC UR6, c[0x0][0x600] ;  /* 0x0001800000067ab9 */ /* 0x000fe20000000800 */
[----:B------:R-:W-:Y:S02]  /*79e0*/  IMAD.MOV.U32 R4, RZ, RZ, 0x1 ;  /* 0x00000001ff047424 */ /* 0x000fe400078e00ff */
[----:B------:R-:W-:-:S03]  /*79f0*/  IMAD R18, R2, UR6, R3 ;  /* 0x0000000602127c24 */ /* 0x000fc6000f8e0203 */
[----:B------:R-:W-:Y:S02]  /*7a00*/  PRMT R3, R4, 0x7610, R3 ;  /* 0x0000761004037816 */ /* 0x000fe40000000003 */
[----:B------:R-:W-:Y:S02]  /*7a10*/  SEL R2, R18, R11, !P1 ;  /* 0x0000000b12027207 */ /* 0x000fe40004800000 */
[----:B------:R-:W-:-:S07]  /*7a20*/  SEL R18, R11, R18, !P1 ;  /* 0x000000120b127207 */ /* 0x000fce0004800000 */
.L_x_175:
[----:B------:R-:W-:Y:S05]  /*7a30*/  BSYNC B1 ;  /* 0x0000000000017941 */ /* 0x000fea0003800000 */
.L_x_174:
[----:B------:R-:W-:-:S13]  /*7a40*/  LOP3.LUT P1, RZ, R3, 0xff, RZ, 0xc0, !PT ;  /* 0x000000ff03ff7812 */ /* 0x000fda000782c0ff */
[----:B------:R-:W-:Y:S05]  /*7a50*/  @P1 BRA `(.L_x_178) ;  /* 0xfffffff000901947 */ /* 0x000fea000383ffff */
[----:B------:R-:W-:Y:S05]  /*7a60*/  BSYNC B0 ;  /* 0x0000000000007941 */ /* 0x000fea0003800000 */
.L_x_166:
[----:B------:R-:W-:-:S03]  /*7a70*/  UMOV UR6, 0xffffffff ;  /* 0xffffffff00067882 */ /* 0x000fc60000000000 */
[----:B------:R-:W-:Y:S05]  /*7a80*/  BRA.DIV UR6, `(.L_x_179) ;  /* 0x0000000206fc7947 */ /* 0x000fea000b800000 */
[----:B------:R-:W-:-:S13]  /*7a90*/  ELECT P6, URZ, PT ;  /* 0x00000000003f782f */ /* 0x000fda00038c0000 */
.L_x_193:
[----:B------:R-:W-:Y:S04]  /*7aa0*/  BSSY B0, `(.L_x_180) ;  /* 0x000001a000007945 */ /* 0x000fe80003800000 */
[----:B------:R-:W-:Y:S05]  /*7ab0*/  @!P6 BRA `(.L_x_181) ;  /* 0x000000000060e947 */ /* 0x000fea0003800000 */
[----:B------:R-:W-:-:S04]  /*7ac0*/  ULOP3.LUT UR6, UR38, 0x2, URZ, 0xfc, !UPT ;  /* 0x0000000226067892 */ /* 0x000fc8000f8efc3f */
[----:B------:R-:W-:-:S06]  /*7ad0*/  UISETP.NE.AND UP0, UPT, UR6, 0x3, UPT ;  /* 0x000000030600788c */ /* 0x000fcc000bf05270 */
[----:B------:R-:W-:-:S13]  /*7ae0*/  PLOP3.LUT P0, PT, PT, PT, UP0, 0x80, 0x0 ;  /* 0x000000000000781c */ /* 0x000fda0003f0f008 */
[----:B------:R-:W-:Y:S05]  /*7af0*/  @!P0 BRA `(.L_x_182) ;  /* 0x0000000000048947 */ /* 0x000fea0003800000 */
[----:B------:R-:W-:Y:S01]  /*7b00*/  BPT.TRAP 0x1 ;  /* 0x000000040000795c */ /* 0x000fe20000300000 */
.L_x_182:
[----:B------:R-:W0:Y:S01]  /*7b10*/  S2R R3, SR_CgaCtaId ;  /* 0x0000000000037919 */ /* 0x000e220000008800 */
[----:B------:R-:W-:-:S04]  /*7b20*/  MOV R2, 0x400 ;  /* 0x0000040000027802 */ /* 0x000fc80000000f00 */
[----:B0-----:R-:W-:Y:S02]  /*7b30*/  LEA R3, R3, R2, 0x18 ;  /* 0x0000000203037211 */ /* 0x001fe400078ec0ff */
[----:B------:R-:W-:-:S03]  /*7b40*/  SHF.L.U32 R2, R0, 0x1f, RZ ;  /* 0x0000001f00027819 */ /* 0x000fc600000006ff */
[----:B------:R-:W-:-:S04]  /*7b50*/  VIADD R3, R3, 0x10 ;  /* 0x0000001003037836 */ /* 0x000fc80000000000 */
[C---:B------:R-:W-:Y:S02]  /*7b60*/  IMAD R7, R8.reuse, 0x8, R3 ;  /* 0x0000000808077824 */ /* 0x040fe400078e0203 */
[----:B------:R-:W-:Y:S02]  /*7b70*/  VIADD R8, R8, 0x1 ;  /* 0x0000000108087836 */ /* 0x000fe40000000000 */
[----:B------:R-:W0:Y:S03]  /*7b80*/  SYNCS.PHASECHK.TRANS64.TRYWAIT P0, [R7+URZ], R2 ;  /* 0x00000002070075a7 */ /* 0x000e26000800017f */
[----:B------:R-:W-:-:S04]  /*7b90*/  ISETP.NE.AND P1, PT, R8, 0x2, PT ;  /* 0x000000020800780c */ /* 0x000fc80003f25270 */
[----:B------:R-:W-:Y:S02]  /*7ba0*/  SEL R5, RZ, 0x1, P1 ;  /* 0x00000001ff057807 */ /* 0x000fe40000800000 */
[----:B------:R-:W-:Y:S02]  /*7bb0*/  SEL R8, R8, RZ, P1 ;  /* 0x000000ff08087207 */ /* 0x000fe40000800000 */
[----:B------:R-:W-:Y:S01]  /*7bc0*/  LOP3.LUT R0, R0, R5, RZ, 0x3c, !PT ;  /* 0x0000000500007212 */ /* 0x000fe200078e3cff */
[----:B0-----:R-:W-:Y:S06]  /*7bd0*/  @!P0 BRA `(.L_x_183) ;  /* 0x0000000000c88947 */ /* 0x001fec0003800000 */
.L_x_194:
[----:B------:R-:W-:Y:S01]  /*7be0*/  IMAD R3, R8, 0x8, R3 ;  /* 0x0000000808037824 */ /* 0x000fe200078e0203 */
[----:B------:R-:W-:-:S07]  /*7bf0*/  SHF.L.U32 R0, R0, 0x1f, RZ ;  /* 0x0000001f00007819 */ /* 0x000fce00000006ff */
.L_x_184:
[----:B-1----:R1:W3:Y:S02]  /*7c00*/  SYNCS.PHASECHK.TRANS64.TRYWAIT P0, [R3+URZ], R0 ;  /* 0x00000000030075a7 */ /* 0x0022e4000800017f */
[----:B---3--:R-:W-:Y:S05]  /*7c10*/  @!P0 NANOSLEEP.SYNCS 0x989680 ;  /* 0x009896800000895d */ /* 0x008fea0003900000 */
[----:B------:R-:W3:Y:S02]  /*7c20*/  @!P0 SYNCS.PHASECHK.TRANS64 P0, [R3+URZ], R0 ;  /* 0x00000000030085a7 */ /* 0x000ee4000800007f */
[----:B---3--:R-:W-:Y:S05]  /*7c30*/  @!P0 BRA `(.L_x_184) ;  /* 0xfffffffc00f08947 */ /* 0x008fea000383ffff */
.L_x_181:
[----:B------:R-:W-:Y:S05]  /*7c40*/  BSYNC B0 ;  /* 0x0000000000007941 */ /* 0x000fea0003800000 */
.L_x_180:
[----:B------:R-:W-:Y:S05]  /*7c50*/  EXIT ;  /* 0x000000000000794d */ /* 0x000fea0003800000 */
.L_x_18:
[----:B0-----:R0:W1:Y:S02]  /*7c60*/  SYNCS.PHASECHK.TRANS64.TRYWAIT P0, [R98+URZ+-0x8], R3 ;  /* 0xfffff803620075a7 */ /* 0x001064000800017f */
[----:B-1----:R-:W-:Y:S05]  /*7c70*/  @!P0 NANOSLEEP.SYNCS 0x989680 ;  /* 0x009896800000895d */ /* 0x002fea0003900000 */
[----:B------:R-:W1:Y:S02]  /*7c80*/  @!P0 SYNCS.PHASECHK.TRANS64 P0, [R98+URZ+-0x8], R3 ;  /* 0xfffff803620085a7 */ /* 0x000e64000800007f */
[----:B-1----:R-:W-:Y:S05]  /*7c90*/  @!P0 BRA `(.L_x_18) ;  /* 0xfffffffc00f08947 */ /* 0x002fea000383ffff */
[----:B------:R-:W-:Y:S05]  /*7ca0*/  BRA `(.L_x_185) ;  /* 0xffffff9800fc7947 */ /* 0x000fea000383ffff */
.L_x_23:
[----:B-1----:R1:W2:Y:S02]  /*7cb0*/  SYNCS.PHASECHK.TRANS64.TRYWAIT P1, [R3+URZ], R0 ;  /* 0x00000000030075a7 */ /* 0x0022a4000802017f */
[----:B--2---:R-:W-:Y:S05]  /*7cc0*/  @!P1 NANOSLEEP.SYNCS 0x989680 ;  /* 0x009896800000995d */ /* 0x004fea0003900000 */
[----:B------:R-:W2:Y:S02]  /*7cd0*/  @!P1 SYNCS.PHASECHK.TRANS64 P1, [R3+URZ], R0 ;  /* 0x00000000030095a7 */ /* 0x000ea4000802007f */
[----:B--2---:R-:W-:Y:S05]  /*7ce0*/  @!P1 BRA `(.L_x_23) ;  /* 0xfffffffc00f09947 */ /* 0x004fea000383ffff */
[----:B------:R-:W-:Y:S05]  /*7cf0*/  BRA `(.L_x_22) ;  /* 0xffffff9c00747947 */ /* 0x000fea000383ffff */
.L_x_28:
[----:B-1----:R-:W-:-:S04]  /*7d00*/  IMAD.U32 R5, RZ, RZ, UR7 ;  /* 0x00000007ff057e24 */ /* 0x002fc8000f8e00ff */
[----:B------:R1:W2:Y:S03]  /*7d10*/  SYNCS.PHASECHK.TRANS64.TRYWAIT P1, [R5+URZ], R4 ;  /* 0x00000004050075a7 */ /* 0x0002a6000802017f */
[----:B--2---:R-:W-:Y:S05]  /*7d20*/  @!P1 NANOSLEEP.SYNCS 0x989680 ;  /* 0x009896800000995d */ /* 0x004fea0003900000 */
[----:B------:R-:W2:Y:S02]  /*7d30*/  @!P1 SYNCS.PHASECHK.TRANS64 P1, [R5+URZ], R4 ;  /* 0x00000004050095a7 */ /* 0x000ea4000802007f */
[----:B--2---:R-:W-:Y:S05]  /*7d40*/  @!P1 BRA `(.L_x_28) ;  /* 0xfffffffc00ec9947 */ /* 0x004fea000383ffff */
[----:B------:R-:W-:Y:S05]  /*7d50*/  BRA `(.L_x_27) ;  /* 0xffffffa400947947 */ /* 0x000fea000383ffff */
.L_x_34:
[----:B0-----:R0:W1:Y:S02]  /*7d60*/  SYNCS.PHASECHK.TRANS64.TRYWAIT P0, [R98+URZ+0x8], R3 ;  /* 0x00000803620075a7 */ /* 0x001064000800017f */
[----:B-1----:R-:W-:Y:S05]  /*7d70*/  @!P0 NANOSLEEP.SYNCS 0x989680 ;  /* 0x009896800000895d */ /* 0x002fea0003900000 */
[----:B------:R-:W1:Y:S02]  /*7d80*/  @!P0 SYNCS.PHASECHK.TRANS64 P0, [R98+URZ+0x8], R3 ;  /* 0x00000803620085a7 */ /* 0x000e64000800007f */
[----:B-1----:R-:W-:Y:S05]  /*7d90*/  @!P0 BRA `(.L_x_34) ;  /* 0xfffffffc00f08947 */ /* 0x002fea000383ffff */
[----:B------:R-:W-:Y:S05]  /*7da0*/  BRA `(.L_x_186) ;  /* 0xffffffb000007947 */ /* 0x000fea000383ffff */
.L_x_167:
[----:B------:R-:W-:Y:S01]  /*7db0*/  BSSY B1, `(.L_x_187) ;  /* 0x0000006000017945 */ /* 0x000fe20003800000 */
[----:B------:R-:W-:-:S07]  /*7dc0*/  IMAD.MOV.U32 R15, RZ, RZ, -0x1 ;  /* 0xffffffffff0f7424 */ /* 0x000fce00078e00ff */
[----:B--2--5:R-:W-:Y:S05]  /*7dd0*/  WARPSYNC.COLLECTIVE R15, `(.L_x_188) ;  /* 0x000000000f0c7348 */ /* 0x024fea0003c00000 */
[----:B------:R-:W-:Y:S02]  /*7de0*/  ELECT P6, UR62, PT ;  /* 0x00000000003e782f */ /* 0x000fe400038c0000 */
[----:B------:R-:W-:Y:S01]  /*7df0*/  MOV R14, UR62 ;  /* 0x0000003e000e7c02 */ /* 0x000fe20008000f00 */
[----:B--2--5:R-:W-:Y:S10]  /*7e00*/  ENDCOLLECTIVE ;  /* 0x000000000000791b */ /* 0x024ff40003800000 */
.L_x_188:
[----:B------:R-:W-:Y:S05]  /*7e10*/  BSYNC B1 ;  /* 0x0000000000017941 */ /* 0x000fea0003800000 */
.L_x_187:
[----:B------:R-:W-:Y:S05]  /*7e20*/  BRA `(.L_x_189) ;  /* 0xffffffec00a87947 */ /* 0x000fea000383ffff */
.L_x_170:
[----:B-1----:R1:W3:Y:S02]  /*7e30*/  SYNCS.PHASECHK.TRANS64.TRYWAIT P1, [R7+URZ+0x10], R4 ;  /* 0x00001004070075a7 */ /* 0x0022e4000802017f */
[----:B---3--:R-:W-:Y:S05]  /*7e40*/  @!P1 NANOSLEEP.SYNCS 0x989680 ;  /* 0x009896800000995d */ /* 0x008fea0003900000 */
[----:B------:R-:W3:Y:S02]  /*7e50*/  @!P1 SYNCS.PHASECHK.TRANS64 P1, [R7+URZ+0x10], R4 ;  /* 0x00001004070095a7 */ /* 0x000ee4000802007f */
[----:B---3--:R-:W-:Y:S05]  /*7e60*/  @!P1 BRA `(.L_x_170) ;  /* 0xfffffffc00f09947 */ /* 0x008fea000383ffff */
[----:B------:R-:W-:Y:S05]  /*7e70*/  BRA `(.L_x_190) ;  /* 0xffffffec00e07947 */ /* 0x000fea000383ffff */
.L_x_179:
[----:B------:R-:W-:Y:S01]  /*7e80*/  BSSY B0, `(.L_x_191) ;  /* 0x0000006000007945 */ /* 0x000fe20003800000 */
[----:B------:R-:W-:-:S07]  /*7e90*/  IMAD.MOV.U32 R15, RZ, RZ, -0x1 ;  /* 0xffffffffff0f7424 */ /* 0x000fce00078e00ff */
[----:B--2--5:R-:W-:Y:S05]  /*7ea0*/  WARPSYNC.COLLECTIVE R15, `(.L_x_192) ;  /* 0x000000000f0c7348 */ /* 0x024fea0003c00000 */
[----:B------:R-:W-:Y:S02]  /*7eb0*/  ELECT P6, UR62, PT ;  /* 0x00000000003e782f */ /* 0x000fe400038c0000 */
[----:B------:R-:W-:Y:S01]  /*7ec0*/  MOV R14, UR62 ;  /* 0x0000003e000e7c02 */ /* 0x000fe20008000f00 */
[----:B--2--5:R-:W-:Y:S10]  /*7ed0*/  ENDCOLLECTIVE ;  /* 0x000000000000791b */ /* 0x024ff40003800000 */
.L_x_192:
[----:B------:R-:W-:Y:S05]  /*7ee0*/  BSYNC B0 ;  /* 0x0000000000007941 */ /* 0x000fea0003800000 */
.L_x_191:
[----:B------:R-:W-:Y:S05]  /*7ef0*/  BRA `(.L_x_193) ;  /* 0xfffffff800e87947 */ /* 0x000fea000383ffff */
.L_x_183:
[----:B0-----:R0:W1:Y:S02]  /*7f00*/  SYNCS.PHASECHK.TRANS64.TRYWAIT P0, [R7+URZ], R2 ;  /* 0x00000002070075a7 */ /* 0x001064000800017f */
[----:B-1----:R-:W-:Y:S05]  /*7f10*/  @!P0 NANOSLEEP.SYNCS 0x989680 ;  /* 0x009896800000895d */ /* 0x002fea0003900000 */
[----:B------:R-:W1:Y:S02]  /*7f20*/  @!P0 SYNCS.PHASECHK.TRANS64 P0, [R7+URZ], R2 ;  /* 0x00000002070085a7 */ /* 0x000e64000800007f */
[----:B-1----:R-:W-:Y:S05]  /*7f30*/  @!P0 BRA `(.L_x_183) ;  /* 0xfffffffc00f08947 */ /* 0x002fea000383ffff */
[----:B------:R-:W-:Y:S05]  /*7f40*/  BRA `(.L_x_194) ;  /* 0xfffffffc00247947 */ /* 0x000fea000383ffff */
.L_x_195:
[----:B------:R-:W-:-:S00]  /*7f50*/  BRA `(.L_x_195) ;  /* 0xfffffffc00fc7947 */ /* 0x000fc0000383ffff */
[----:B------:R-:W-:-:S00]  /*7f60*/  NOP ;  /* 0x0000000000007918 */ /* 0x000fc00000000000 */
        /* <DEDUP_REMOVED lines=9> */
.L_x_196:


//--------------------- .nv.global.init           --------------------------
	.section	.nv.global.init,"aw",@progbits
.nv.global.init:
	.type		$str$22,@object
	.size		$str$22,($str$23 - $str$22)
$str$22:
        /*0000*/ 	.byte	0x6b, 0x5f, 0x74, 0x69, 0x6c, 0x65, 0x5f, 0x63, 0x6f, 0x75, 0x6e, 0x74, 0x20, 0x3e, 0x3d, 0x20
        /*0010*/ 	.byte	0x31, 0x00
	.type		$str$23,@object
	.size		$str$23,(__unnamed_1 - $str$23)
$str$23:
        /*0012*/ 	.byte	0x2f, 0x74, 0x6d, 0x70, 0x2f, 0x63, 0x75, 0x74, 0x6c, 0x61, 0x73, 0x73, 0x5f, 0x73, 0x77, 0x65
        /*0022*/ 	.byte	0x65, 0x70, 0x5f, 0x73, 0x72, 0x63, 0x2f, 0x69, 0x6e, 0x63, 0x6c, 0x75, 0x64, 0x65, 0x2f, 0x63
        /*0032*/ 	.byte	0x75, 0x74, 0x6c, 0x61, 0x73, 0x73, 0x2f, 0x67, 0x65, 0x6d, 0x6d, 0x2f, 0x63, 0x6f, 0x6c, 0x6c
        /*0042*/ 	.byte	0x65, 0x63, 0x74, 0x69, 0x76, 0x65, 0x2f, 0x73, 0x6d, 0x39, 0x30, 0x5f, 0x6d, 0x6d, 0x61, 0x5f
        /*0052*/ 	.byte	0x74, 0x6d, 0x61, 0x5f, 0x67, 0x6d, 0x6d, 0x61, 0x5f, 0x73, 0x73, 0x5f, 0x77, 0x61, 0x72, 0x70
        /*0062*/ 	.byte	0x73, 0x70, 0x65, 0x63, 0x69, 0x61, 0x6c, 0x69, 0x7a, 0x65, 0x64, 0x2e, 0x68, 0x70, 0x70, 0x00
	.type		__unnamed_1,@object
	.size		__unnamed_1,(.L_0 - __unnamed_1)
__unnamed_1:
        /*0072*/ 	.byte	0x76, 0x6f, 0x69, 0x64, 0x20, 0x63, 0x75, 0x74, 0x6c, 0x61, 0x73, 0x73, 0x3a, 0x3a, 0x67, 0x65
        /* <DEDUP_REMOVED lines=176> */
        /*0b82*/ 	.byte	0x74, 0x79, 0x5d, 0x00
.L_0:


//--------------------- .nv.shared._ZN7cutlass13device_kernelINS_4gemm6kernel13GemmUniversalIN4cute5tupleIJiiiiEEENS1_10collective13CollectiveMmaINS1_34MainloopSm90TmaGmmaWarpSpecializedILi2ENS5_IJNS4_1CILi4EEESB_NSA_ILi1EEEEEENS1_32KernelTmaWarpSpecializedPingpongEEENS5_IJNSA_ILi64EEENSA_ILi128EEESH_EEEfNS5_IJlSC_lEEEfSJ_NS4_8TiledMMAINS4_8MMA_AtomIJNS4_4SM904GMMA30MMA_64x128x8_F32TF32TF32_SS_TNILNSN_7ScaleInE1ELSP_1EEEEEENS4_6LayoutINS5_IJSC_SC_SC_EEENS5_IJNSA_ILi0EEESU_SU_EEEEENS5_IJNS4_10UnderscoreESX_SX_EEEEENS4_23SM90_TMA_LOAD_MULTICASTENS4_14ComposedLayoutINS4_7SwizzleILi3ELi4ELi3EEENS4_18smem_ptr_flag_bitsILi32EEENSS_INS5_IJNSA_ILi8EEENSA_ILi32EEEEEENS5_IJS17_SC_EEEEEEEvNS4_8identityES10_S1B_vS1C_EENS_8epilogue10collective6detail29Sm90TmaWarpSpecializedAdapterINS1F_15DefaultEpilogueIfSJ_SJ_NS1E_6thread17LinearCombinationIfLi1EffLNS1J_9ScaleType4KindE0ELNS_15FloatRoundStyleE2EfEENS1_15EpilogueDefaultEEEEEvvEEEEvNT_6ParamsE --------------------------
	.section	.nv.shared._ZN7cutlass13device_kernelINS_4gemm6kernel13GemmUniversalIN4cute5tupleIJiiiiEEENS1_10collective13CollectiveMmaINS1_34MainloopSm90TmaGmmaWarpSpecializedILi2ENS5_IJNS4_1CILi4EEESB_NSA_ILi1EEEEEENS1_32KernelTmaWarpSpecializedPingpongEEENS5_IJNSA_ILi64EEENSA_ILi128EEESH_EEEfNS5_IJlSC_lEEEfSJ_NS4_8TiledMMAINS4_8MMA_AtomIJNS4_4SM904GMMA30MMA_64x128x8_F32TF32TF32_SS_TNILNSN_7ScaleInE1ELSP_1EEEEEENS4_6LayoutINS5_IJSC_SC_SC_EEENS5_IJNSA_ILi0EEESU_SU_EEEEENS5_IJNS4_10UnderscoreESX_SX_EEEEENS4_23SM90_TMA_LOAD_MULTICASTENS4_14ComposedLayoutINS4_7SwizzleILi3ELi4ELi3EEENS4_18smem_ptr_flag_bitsILi32EEENSS_INS5_IJNSA_ILi8EEENSA_ILi32EEEEEENS5_IJS17_SC_EEEEEEEvNS4_8identityES10_S1B_vS1C_EENS_8epilogue10collective6detail29Sm90TmaWarpSpecializedAdapterINS1F_15DefaultEpilogueIfSJ_SJ_NS1E_6thread17LinearCombinationIfLi1EffLNS1J_9ScaleType4KindE0ELNS_15FloatRoundStyleE2EfEENS1_15EpilogueDefaultEEEEEvvEEEEvNT_6ParamsE,"aw",@nobits
	.sectionflags	@""
	.align	16
	.zero		1024


//--------------------- .nv.shared.reserved.0     --------------------------
	.section	.nv.shared.reserved.0,"aw",@nobits
	.weak		__nv_reservedSMEM_offset_0_alias
	.size		__nv_reservedSMEM_offset_0_alias, 0, 0
	.other		__nv_reservedSMEM_offset_0_alias,@"STO_CUDA_RESERVED_SHARED STV_DEFAULT"
__nv_reservedSMEM_offset_0_alias:
	.zero		0


//--------------------- .nv.global                --------------------------
	.section	.nv.global,"aw",@nobits
.nv.global:
	.type		_ZN40_INTERNAL_f0994291_4_k_cu_88323883_238804cute1_E,@object
	.size		_ZN40_INTERNAL_f0994291_4_k_cu_88323883_238804cute1_E,(_ZN40_INTERNAL_f0994291_4_k_cu_88323883_238804cuda3std3__45__cpo6cbeginE - _ZN40_INTERNAL_f0994291_4_k_cu_88323883_238804cute1_E)
_ZN40_INTERNAL_f0994291_4_k_cu_88323883_238804cute1_E:
	.zero		1
	.type		_ZN40_INTERNAL_f0994291_4_k_cu_88323883_238804cuda3std3__45__cpo6cbeginE,@object
	.size		_ZN40_INTERNAL_f0994291_4_k_cu_88323883_238804cuda3std3__45__cpo6cbeginE,(_ZN40_INTERNAL_f0994291_4_k_cu_88323883_238804cuda3std3__48in_placeE - _ZN40_INTERNAL_f0994291_4_k_cu_88323883_238804cuda3std3__45__cpo6cbeginE)
_ZN40_INTERNAL_f0994291_4_k_cu_88323883_238804cuda3std3__45__cpo6cbeginE:
	.zero		1
	.type		_ZN40_INTERNAL_f0994291_4_k_cu_88323883_238804cuda3std3__48in_placeE,@object
	.size		_ZN40_INTERNAL_f0994291_4_k_cu_88323883_238804cuda3std3__48in_placeE,(_ZN40_INTERNAL_f0994291_4_k_cu_88323883_238804cuda3std6ranges3__45__cpo9iter_moveE - _ZN40_INTERNAL_f0994291_4_k_cu_88323883_238804cuda3std3__48in_placeE)
_ZN40_INTERNAL_f0994291_4_k_cu_88323883_238804cuda3std3__48in_placeE:
	.zero		1
	.type		_ZN40_INTERNAL_f0994291_4_k_cu_88323883_238804cuda3std6ranges3__45__cpo9iter_moveE,@object
	.size		_ZN40_INTERNAL_f0994291_4_k_cu_88323883_238804cuda3std6ranges3__45__cpo9iter_moveE,(_ZN40_INTERNAL_f0994291_4_k_cu_88323883_238804cuda3std3__45__cpo5beginE - _ZN40_INTERNAL_f0994291_4_k_cu_88323883_238804cuda3std6ranges3__45__cpo9iter_moveE)
_ZN40_INTERNAL_f0994291_4_k_cu_88323883_238804cuda3std6ranges3__45__cpo9iter_moveE:
	.zero		1
	.type		_ZN40_INTERNAL_f0994291_4_k_cu_88323883_238804cuda3std3__45__cpo5beginE,@object
	.size		_ZN40_INTERNAL_f0994291_4_k_cu_88323883_238804cuda3std3__45__cpo5beginE,(_ZN40_INTERNAL_f0994291_4_k_cu_88323883_238804cuda3std3__442_GLOBAL__N__f0994291_4_k_cu_88323883_238806ignoreE - _ZN40_INTERNAL_f0994291_4_k_cu_88323883_238804cuda3std3__45__cpo5beginE)
_ZN40_INTERNAL_f0994291_4_k_cu_88323883_238804cuda3std3__45__cpo5beginE:
	.zero		1
	.type		_ZN40_INTERNAL_f0994291_4_k_cu_88323883_238804cuda3std3__442_GLOBAL__N__f0994291_4_k_cu_88323883_238806ignoreE,@object
	.size		_ZN40_INTERNAL_f0994291_4_k_cu_88323883_238804cuda3std3__442_GLOBAL__N__f0994291_4_k_cu_88323883_238806ignoreE,(_ZN40_INTERNAL_f0994291_4_k_cu_88323883_238804cute7productE - _ZN40_INTERNAL_f0994291_4_k_cu_88323883_238804cuda3std3__442_GLOBAL__N__f0994291_4_k_cu_88323883_238806ignoreE)
_ZN40_INTERNAL_f0994291_4_k_cu_88323883_238804cuda3std3__442_GLOBAL__N__f0994291_4_k_cu_88323883_238806ignoreE:
	.zero		1
	.type		_ZN40_INTERNAL_f0994291_4_k_cu_88323883_238804cute7productE,@object
	.size		_ZN40_INTERNAL_f0994291_4_k_cu_88323883_238804cute7productE,(_ZN40_INTERNAL_f0994291_4_k_cu_88323883_238804cuda3std3__45__cpo3endE - _ZN40_INTERNAL_f0994291_4_k_cu_88323883_238804cute7productE)
_ZN40_INTERNAL_f0994291_4_k_cu_88323883_238804cute7productE:
	.zero		1
	.type		_ZN40_INTERNAL_f0994291_4_k_cu_88323883_238804cuda3std3__45__cpo3endE,@object
	.size		_ZN40_INTERNAL_f0994291_4_k_cu_88323883_238804cuda3std3__45__cpo3endE,(_ZN40_INTERNAL_f0994291_4_k_cu_88323883_238804cuda3std3__419piecewise_constructE - _ZN40_INTERNAL_f0994291_4_k_cu_88323883_238804cuda3std3__45__cpo3endE)
_ZN40_INTERNAL_f0994291_4_k_cu_88323883_238804cuda3std3__45__cpo3endE:
	.zero		1
	.type		_ZN40_INTERNAL_f0994291_4_k_cu_88323883_238804cuda3std3__419piecewise_constructE,@object
	.size		_ZN40_INTERNAL_f0994291_4_k_cu_88323883_238804cuda3std3__419piecewise_constructE,(_ZN40_INTERNAL_f0994291_4_k_cu_88323883_238804cuda3std3__45__cpo4cendE - _ZN40_INTERNAL_f0994291_4_k_cu_88323883_238804cuda3std3__419piecewise_constructE)
_ZN40_INTERNAL_f0994291_4_k_cu_88323883_238804cuda3std3__419piecewise_constructE:
	.zero		1
	.type		_ZN40_INTERNAL_f0994291_4_k_cu_88323883_238804cuda3std3__45__cpo4cendE,@object
	.size		_ZN40_INTERNAL_f0994291_4_k_cu_88323883_238804cuda3std3__45__cpo4cendE,(_ZN40_INTERNAL_f0994291_4_k_cu_88323883_238804cuda3std6ranges3__45__cpo4swapE - _ZN40_INTERNAL_f0994291_4_k_cu_88323883_238804cuda3std3__45__cpo4cendE)
_ZN40_INTERNAL_f0994291_4_k_cu_88323883_238804cuda3std3__45__cpo4cendE:
	.zero		1
	.type		_ZN40_INTERNAL_f0994291_4_k_cu_88323883_238804cuda3std6ranges3__45__cpo4swapE,@object
	.size		_ZN40_INTERNAL_f0994291_4_k_cu_88323883_238804cuda3std6ranges3__45__cpo4swapE,(.L_8 - _ZN40_INTERNAL_f0994291_4_k_cu_88323883_238804cuda3std6ranges3__45__cpo4swapE)
_ZN40_INTERNAL_f0994291_4_k_cu_88323883_238804cuda3std6ranges3__45__cpo4swapE:
	.zero		1
.L_8:


//--------------------- .nv.constant0._ZN7cutlass13device_kernelINS_4gemm6kernel13GemmUniversalIN4cute5tupleIJiiiiEEENS1_10collective13CollectiveMmaINS1_34MainloopSm90TmaGmmaWarpSpecializedILi2ENS5_IJNS4_1CILi4EEESB_NSA_ILi1EEEEEENS1_32KernelTmaWarpSpecializedPingpongEEENS5_IJNSA_ILi64EEENSA_ILi128EEESH_EEEfNS5_IJlSC_lEEEfSJ_NS4_8TiledMMAINS4_8MMA_AtomIJNS4_4SM904GMMA30MMA_64x128x8_F32TF32TF32_SS_TNILNSN_7ScaleInE1ELSP_1EEEEEENS4_6LayoutINS5_IJSC_SC_SC_EEENS5_IJNSA_ILi0EEESU_SU_EEEEENS5_IJNS4_10UnderscoreESX_SX_EEEEENS4_23SM90_TMA_LOAD_MULTICASTENS4_14ComposedLayoutINS4_7SwizzleILi3ELi4ELi3EEENS4_18smem_ptr_flag_bitsILi32EEENSS_INS5_IJNSA_ILi8EEENSA_ILi32EEEEEENS5_IJS17_SC_EEEEEEEvNS4_8identityES10_S1B_vS1C_EENS_8epilogue10collective6detail29Sm90TmaWarpSpecializedAdapterINS1F_15DefaultEpilogueIfSJ_SJ_NS1E_6thread17LinearCombinationIfLi1EffLNS1J_9ScaleType4KindE0ELNS_15FloatRoundStyleE2EfEENS1_15EpilogueDefaultEEEEEvvEEEEvNT_6ParamsE --------------------------
	.section	.nv.constant0._ZN7cutlass13device_kernelINS_4gemm6kernel13GemmUniversalIN4cute5tupleIJiiiiEEENS1_10collective13CollectiveMmaINS1_34MainloopSm90TmaGmmaWarpSpecializedILi2ENS5_IJNS4_1CILi4EEESB_NSA_ILi1EEEEEENS1_32KernelTmaWarpSpecializedPingpongEEENS5_IJNSA_ILi64EEENSA_ILi128EEESH_EEEfNS5_IJlSC_lEEEfSJ_NS4_8TiledMMAINS4_8MMA_AtomIJNS4_4SM904GMMA30MMA_64x128x8_F32TF32TF32_SS_TNILNSN_7ScaleInE1ELSP_1EEEEEENS4_6LayoutINS5_IJSC_SC_SC_EEENS5_IJNSA_ILi0EEESU_SU_EEEEENS5_IJNS4_10UnderscoreESX_SX_EEEEENS4_23SM90_TMA_LOAD_MULTICASTENS4_14ComposedLayoutINS4_7SwizzleILi3ELi4ELi3EEENS4_18smem_ptr_flag_bitsILi32EEENSS_INS5_IJNSA_ILi8EEENSA_ILi32EEEEEENS5_IJS17_SC_EEEEEEEvNS4_8identityES10_S1B_vS1C_EENS_8epilogue10collective6detail29Sm90TmaWarpSpecializedAdapterINS1F_15DefaultEpilogueIfSJ_SJ_NS1E_6thread17LinearCombinationIfLi1EffLNS1J_9ScaleType4KindE0ELNS_15FloatRoundStyleE2EfEENS1_15EpilogueDefaultEEEEEvvEEEEvNT_6ParamsE,"a",@progbits
	.sectionflags	@""
	.align	4
.nv.constant0._ZN7cutlass13device_kernelINS_4gemm6kernel13GemmUniversalIN4cute5tupleIJiiiiEEENS1_10collective13CollectiveMmaINS1_34MainloopSm90TmaGmmaWarpSpecializedILi2ENS5_IJNS4_1CILi4EEESB_NSA_ILi1EEEEEENS1_32KernelTmaWarpSpecializedPingpongEEENS5_IJNSA_ILi64EEENSA_ILi128EEESH_EEEfNS5_IJlSC_lEEEfSJ_NS4_8TiledMMAINS4_8MMA_AtomIJNS4_4SM904GMMA30MMA_64x128x8_F32TF32TF32_SS_TNILNSN_7ScaleInE1ELSP_1EEEEEENS4_6LayoutINS5_IJSC_SC_SC_EEENS5_IJNSA_ILi0EEESU_SU_EEEEENS5_IJNS4_10UnderscoreESX_SX_EEEEENS4_23SM90_TMA_LOAD_MULTICASTENS4_14ComposedLayoutINS4_7SwizzleILi3ELi4ELi3EEENS4_18smem_ptr_flag_bitsILi32EEENSS_INS5_IJNSA_ILi8EEENSA_ILi32EEEEEENS5_IJS17_SC_EEEEEEEvNS4_8identityES10_S1B_vS1C_EENS_8epilogue10collective6detail29Sm90TmaWarpSpecializedAdapterINS1F_15DefaultEpilogueIfSJ_SJ_NS1E_6thread17LinearCombinationIfLi1EffLNS1J_9ScaleType4KindE0ELNS_15FloatRoundStyleE2EfEENS1_15EpilogueDefaultEEEEEvvEEEEvNT_6ParamsE:
	.zero		1664


//--------------------- SYMBOLS --------------------------

	.type		.nv.reservedSmem.offset0,@object
	.size		.nv.reservedSmem.offset0,0x4
	.type		__assertfail,@function
